	.target	sm_90a

	.elftype	@"ET_EXEC"


//--------------------- .note.nv.tkinfo           --------------------------
	.section	.note.nv.tkinfo,"",@"SHT_NOTE"
	.sectionflags	@"SHF_NOTE_NV_TKINFO"
	.tkinfo
        /*0018*/ 	.word	0x00000002
        /*0030*/ 	.string	""
        /*0030*/ 	.string	"ptxas"
        /*0030*/ 	.string	"Cuda compilation tools, release 13.0, V13.0.88"
        /*0030*/ 	.string	"Build cuda_13.0.r13.0/compiler.36424714_0"
        /*0030*/ 	.string	"-v  -suppress-debug-info  -lineinfo  -arch sm_90a "



//--------------------- .note.nv.cuinfo           --------------------------
	.section	.note.nv.cuinfo,"",@"SHT_NOTE"
	.sectionflags	@"SHF_NOTE_NV_CUINFO"
        /*0018*/ 	.short	0x0002
        /*001a*/ 	.short	0x005a
        /*001c*/ 	.short	0x0082
	.zero		2


//--------------------- .nv.info                  --------------------------
	.section	.nv.info,"",@"SHT_CUDA_INFO"
	.align	4


	//----- nvinfo : EIATTR_REGCOUNT
	.align		4
        /*0000*/ 	.byte	0x04, 0x2f
        /*0002*/ 	.short	(.L_1 - .L_0)
	.align		4
.L_0:
        /*0004*/ 	.word	index@(gluon_wgmma)
        /*0008*/ 	.word	0x0000009a


	//----- nvinfo : EIATTR_FRAME_SIZE
	.align		4
.L_1:
        /*000c*/ 	.byte	0x04, 0x11
        /*000e*/ 	.short	(.L_3 - .L_2)
	.align		4
.L_2:
        /*0010*/ 	.word	index@(gluon_wgmma)
        /*0014*/ 	.word	0x00000000


	//----- nvinfo : EIATTR_MIN_STACK_SIZE
	.align		4
.L_3:
        /*0018*/ 	.byte	0x04, 0x12
        /*001a*/ 	.short	(.L_5 - .L_4)
	.align		4
.L_4:
        /*001c*/ 	.word	index@(gluon_wgmma)
        /*0020*/ 	.word	0x00000000
.L_5:


//--------------------- .nv.compat                --------------------------
	.section	.nv.compat,"",@"SHT_CUDA_COMPAT_INFO"
	.align	4
        /*0000*/ 	.byte	0x02, 0x09, 0x01, 0x00, 0x02, 0x02, 0x04, 0x00, 0x02, 0x05, 0x05, 0x00, 0x03, 0x07, 0x01, 0x01
        /*0010*/ 	.byte	0x02, 0x03, 0x03, 0x00, 0x02, 0x06, 0x01, 0x00, 0x04, 0x0b, 0x08, 0x00, 0x00, 0x00, 0x00, 0x00
        /*0020*/ 	.byte	0x00, 0x00, 0x00, 0x00


//--------------------- .nv.info.gluon_wgmma      --------------------------
	.section	.nv.info.gluon_wgmma,"",@"SHT_CUDA_INFO"
	.sectionflags	@""
	.align	4


	//----- nvinfo : EIATTR_CUDA_API_VERSION
	.align		4
        /*0000*/ 	.byte	0x04, 0x37
        /*0002*/ 	.short	(.L_7 - .L_6)
.L_6:
        /*0004*/ 	.word	0x00000082


	//----- nvinfo : EIATTR_KPARAM_INFO
	.align		4
.L_7:
        /*0008*/ 	.byte	0x04, 0x17
        /*000a*/ 	.short	(.L_9 - .L_8)
.L_8:
        /*000c*/ 	.word	0x00000000
        /*0010*/ 	.short	0x000a
        /*0012*/ 	.short	0x0048
        /*0014*/ 	.byte	0x00, 0xf4, 0x21, 0x00


	//----- nvinfo : EIATTR_KPARAM_INFO
	.align		4
.L_9:
        /*0018*/ 	.byte	0x04, 0x17
        /*001a*/ 	.short	(.L_11 - .L_10)
.L_10:
        /*001c*/ 	.word	0x00000000
        /*0020*/ 	.short	0x0009
        /*0022*/ 	.short	0x0040
        /*0024*/ 	.byte	0x00, 0xf4, 0x21, 0x00


	//----- nvinfo : EIATTR_KPARAM_INFO
	.align		4
.L_11:
        /*0028*/ 	.byte	0x04, 0x17
        /*002a*/ 	.short	(.L_13 - .L_12)
.L_12:
        /*002c*/ 	.word	0x00000000
        /*0030*/ 	.short	0x0008
        /*0032*/ 	.short	0x0038
        /*0034*/ 	.byte	0x00, 0xf0, 0x21, 0x00


	//----- nvinfo : EIATTR_KPARAM_INFO
	.align		4
.L_13:
        /*0038*/ 	.byte	0x04, 0x17
        /*003a*/ 	.short	(.L_15 - .L_14)
.L_14:
        /*003c*/ 	.word	0x00000000
        /*0040*/ 	.short	0x0007
        /*0042*/ 	.short	0x0030
        /*0044*/ 	.byte	0x00, 0xf0, 0x21, 0x00


	//----- nvinfo : EIATTR_KPARAM_INFO
	.align		4
.L_15:
        /*0048*/ 	.byte	0x04, 0x17
        /*004a*/ 	.short	(.L_17 - .L_16)
.L_16:
        /*004c*/ 	.word	0x00000000
        /*0050*/ 	.short	0x0006
        /*0052*/ 	.short	0x0028
        /*0054*/ 	.byte	0x00, 0xf0, 0x21, 0x00


	//----- nvinfo : EIATTR_KPARAM_INFO
	.align		4
.L_17:
        /*0058*/ 	.byte	0x04, 0x17
        /*005a*/ 	.short	(.L_19 - .L_18)
.L_18:
        /*005c*/ 	.word	0x00000000
        /*0060*/ 	.short	0x0005
        /*0062*/ 	.short	0x0020
        /*0064*/ 	.byte	0x00, 0xf0, 0x11, 0x00


	//----- nvinfo : EIATTR_KPARAM_INFO
	.align		4
.L_19:
        /*0068*/ 	.byte	0x04, 0x17
        /*006a*/ 	.short	(.L_21 - .L_20)
.L_20:
        /*006c*/ 	.word	0x00000000
        /*0070*/ 	.short	0x0004
        /*0072*/ 	.short	0x001c
        /*0074*/ 	.byte	0x00, 0xf0, 0x11, 0x00


	//----- nvinfo : EIATTR_KPARAM_INFO
	.align		4
.L_21:
        /*0078*/ 	.byte	0x04, 0x17
        /*007a*/ 	.short	(.L_23 - .L_22)
.L_22:
        /*007c*/ 	.word	0x00000000
        /*0080*/ 	.short	0x0003
        /*0082*/ 	.short	0x0018
        /*0084*/ 	.byte	0x00, 0xf0, 0x11, 0x00


	//----- nvinfo : EIATTR_KPARAM_INFO
	.align		4
.L_23:
        /*0088*/ 	.byte	0x04, 0x17
        /*008a*/ 	.short	(.L_25 - .L_24)
.L_24:
        /*008c*/ 	.word	0x00000000
        /*0090*/ 	.short	0x0002
        /*0092*/ 	.short	0x0010
        /*0094*/ 	.byte	0x00, 0xf4, 0x21, 0x00


	//----- nvinfo : EIATTR_KPARAM_INFO
	.align		4
.L_25:
        /*0098*/ 	.byte	0x04, 0x17
        /*009a*/ 	.short	(.L_27 - .L_26)
.L_26:
        /*009c*/ 	.word	0x00000000
        /*00a0*/ 	.short	0x0001
        /*00a2*/ 	.short	0x0008
        /*00a4*/ 	.byte	0x00, 0xf4, 0x21, 0x00


	//----- nvinfo : EIATTR_KPARAM_INFO
	.align		4
.L_27:
        /*00a8*/ 	.byte	0x04, 0x17
        /*00aa*/ 	.short	(.L_29 - .L_28)
.L_28:
        /*00ac*/ 	.word	0x00000000
        /*00b0*/ 	.short	0x0000
        /*00b2*/ 	.short	0x0000
        /*00b4*/ 	.byte	0x00, 0xf4, 0x21, 0x00


	//----- nvinfo : EIATTR_SPARSE_MMA_MASK
	.align		4
.L_29:
        /*00b8*/ 	.byte	0x03, 0x50
        /*00ba*/ 	.short	0x0000


	//----- nvinfo : EIATTR_MAXREG_COUNT
	.align		4
        /*00bc*/ 	.byte	0x03, 0x1b
        /*00be*/ 	.short	0x00ff


	//----- nvinfo : EIATTR_NUM_BARRIERS
	.align		4
        /*00c0*/ 	.byte	0x02, 0x4c
        /*00c2*/ 	.byte	0x01
	.zero		1


	//----- nvinfo : EIATTR_MERCURY_ISA_VERSION
	.align		4
        /*00c4*/ 	.byte	0x03, 0x5f
        /*00c6*/ 	.short	0x0101


	//----- nvinfo : EIATTR_INT_WARP_WIDE_INSTR_OFFSETS
	.align		4
        /*00c8*/ 	.byte	0x04, 0x31
        /*00ca*/ 	.short	(.L_31 - .L_30)


	//   ....[0]....
.L_30:
        /*00cc*/ 	.word	0x00001310


	//   ....[1]....
        /*00d0*/ 	.word	0x00001330


	//   ....[2]....
        /*00d4*/ 	.word	0x00001340


	//   ....[3]....
        /*00d8*/ 	.word	0x00001350


	//   ....[4]....
        /*00dc*/ 	.word	0x00001460


	//   ....[5]....
        /*00e0*/ 	.word	0x00001db0


	//   ....[6]....
        /*00e4*/ 	.word	0x00001dc0


	//   ....[7]....
        /*00e8*/ 	.word	0x00001e40


	//   ....[8]....
        /*00ec*/ 	.word	0x00001e50


	//   ....[9]....
        /*00f0*/ 	.word	0x000022b0


	//   ....[10]....
        /*00f4*/ 	.word	0x000022d0


	//----- nvinfo : EIATTR_COOP_GROUP_MASK_REGIDS
	.align		4
.L_31:
        /*00f8*/ 	.byte	0x04, 0x29
        /*00fa*/ 	.short	(.L_33 - .L_32)


	//   ....[0]....
.L_32:
        /*00fc*/ 	.word	0xffffffff


	//   ....[1]....
        /*0100*/ 	.word	0xffffffff


	//   ....[2]....
        /*0104*/ 	.word	0xffffffff


	//----- nvinfo : EIATTR_COOP_GROUP_INSTR_OFFSETS
	.align		4
.L_33:
        /*0108*/ 	.byte	0x04, 0x28
        /*010a*/ 	.short	(.L_35 - .L_34)


	//   ....[0]....
.L_34:
        /*010c*/ 	.word	0x00000150


	//   ....[1]....
        /*0110*/ 	.word	0x00000730


	//   ....[2]....
        /*0114*/ 	.word	0x00000ce0


	//----- nvinfo : EIATTR_MBARRIER_INSTR_OFFSETS
	.align		4
.L_35:
        /*0118*/ 	.byte	0x04, 0x39
        /*011a*/ 	.short	(.L_37 - .L_36)


	//   ....[0]....
.L_36:
        /*011c*/ 	.word	0x000014c0
        /*0120*/ 	.word	0x000000ff
        /*0124*/ 	.word	0x00010000
        /*0128*/ 	.short	0x0100
        /*012a*/ 	.byte	0x14
	.zero		1


	//   ....[1]....
        /*012c*/ 	.word	0x00001650
        /*0130*/ 	.word	0x000000ff
        /*0134*/ 	.word	0x00010008
        /*0138*/ 	.short	0x0100
        /*013a*/ 	.byte	0x14
	.zero		1


	//   ....[2]....
        /*013c*/ 	.word	0x000017e0
        /*0140*/ 	.word	0x000000ff
        /*0144*/ 	.word	0x00010010
        /*0148*/ 	.short	0x0100
        /*014a*/ 	.byte	0x14
	.zero		1


	//   ....[3]....
        /*014c*/ 	.word	0x00001880
        /*0150*/ 	.word	0x000000ff
        /*0154*/ 	.word	0x00010018
        /*0158*/ 	.short	0x0100
        /*015a*/ 	.byte	0x14
	.zero		1


	//   ....[4]....
        /*015c*/ 	.word	0x00001f40
        /*0160*/ 	.word	0x000000ff
        /*0164*/ 	.word	0x00010000
        /*0168*/ 	.short	0x010a
        /*016a*/ 	.byte	0x22
	.zero		1


	//   ....[5]....
        /*016c*/ 	.word	0x00002230
        /*0170*/ 	.word	0x000000ff
        /*0174*/ 	.word	0x00010000
        /*0178*/ 	.short	0x0108
        /*017a*/ 	.byte	0x14
	.zero		1


	//   ....[6]....
        /*017c*/ 	.word	0x00002370
        /*0180*/ 	.word	0x000000ff
        /*0184*/ 	.word	0x00010008
        /*0188*/ 	.short	0x0108
        /*018a*/ 	.byte	0x14
	.zero		1


	//   ....[7]....
        /*018c*/ 	.word	0x00002460
        /*0190*/ 	.word	0x000000ff
        /*0194*/ 	.word	0x00010010
        /*0198*/ 	.short	0x0108
        /*019a*/ 	.byte	0x14
	.zero		1


	//   ....[8]....
        /*019c*/ 	.word	0x00002550
        /*01a0*/ 	.word	0x000000ff
        /*01a4*/ 	.word	0x00010018
        /*01a8*/ 	.short	0x0108
        /*01aa*/ 	.byte	0x14
	.zero		1


	//   ....[9]....
        /*01ac*/ 	.word	0x00002880
        /*01b0*/ 	.word	0x000000ff
        /*01b4*/ 	.word	0x00010000
        /*01b8*/ 	.short	0x010a
        /*01ba*/ 	.byte	0x22
	.zero		1


	//----- nvinfo : EIATTR_NUM_MBARRIERS
	.align		4
.L_37:
        /*01bc*/ 	.byte	0x03, 0x38
        /*01be*/ 	.short	0x0004


	//----- nvinfo : EIATTR_EXIT_INSTR_OFFSETS
	.align		4
        /*01c0*/ 	.byte	0x04, 0x1c
        /*01c2*/ 	.short	(.L_39 - .L_38)


	//   ....[0]....
.L_38:
        /*01c4*/ 	.word	0x00002870


	//----- nvinfo : EIATTR_REQNTID
	.align		4
.L_39:
        /*01c8*/ 	.byte	0x04, 0x10
        /*01ca*/ 	.short	(.L_41 - .L_40)
.L_40:
        /*01cc*/ 	.word	0x00000080
        /*01d0*/ 	.word	0x00000001
        /*01d4*/ 	.word	0x00000001


	//----- nvinfo : EIATTR_CRS_STACK_SIZE
	.align		4
.L_41:
        /*01d8*/ 	.byte	0x04, 0x1e
        /*01da*/ 	.short	(.L_43 - .L_42)
.L_42:
        /*01dc*/ 	.word	0x00000000


	//----- nvinfo : EIATTR_CBANK_PARAM_SIZE
	.align		4
.L_43:
        /*01e0*/ 	.byte	0x03, 0x19
        /*01e2*/ 	.short	0x0050


	//----- nvinfo : EIATTR_PARAM_CBANK
	.align		4
        /*01e4*/ 	.byte	0x04, 0x0a
        /*01e6*/ 	.short	(.L_45 - .L_44)
	.align		4
.L_44:
        /*01e8*/ 	.word	index@(.nv.constant0.gluon_wgmma)
        /*01ec*/ 	.short	0x0210
        /*01ee*/ 	.short	0x0050


	//----- nvinfo : EIATTR_SW_WAR
	.align		4
.L_45:
        /*01f0*/ 	.byte	0x04, 0x36
        /*01f2*/ 	.short	(.L_47 - .L_46)
.L_46:
        /*01f4*/ 	.word	0x00000008
.L_47:


//--------------------- .nv.callgraph             --------------------------
	.section	.nv.callgraph,"",@"SHT_CUDA_CALLGRAPH"
	.align	4
	.sectionentsize	8
	.align		4
        /*0000*/ 	.word	0x00000000
	.align		4
        /*0004*/ 	.word	0xffffffff
	.align		4
        /*0008*/ 	.word	0x00000000
	.align		4
        /*000c*/ 	.word	0xfffffffe
	.align		4
        /*0010*/ 	.word	0x00000000
	.align		4
        /*0014*/ 	.word	0xfffffffd
	.align		4
        /*0018*/ 	.word	0x00000000
	.align		4
        /*001c*/ 	.word	0xfffffffc


//--------------------- .text.gluon_wgmma         --------------------------
	.section	.text.gluon_wgmma,"ax",@progbits
	.align	128
        .global         gluon_wgmma
        .type           gluon_wgmma,@function
        .size           gluon_wgmma,(.L_x_52 - gluon_wgmma)
        .other          gluon_wgmma,@"STO_CUDA_ENTRY STV_DEFAULT"
gluon_wgmma:
.text.gluon_wgmma:
[----:B------:R-:W-:Y:S01]  /*0000*/  LDC R1, c[0x0][0x28] ;  /* 0x00000a00ff017b82 */ /* 0x000fe20000000800 */
[----:B------:R-:W1:Y:S07]  /*0010*/  S2R R0, SR_TID.X ;  /* 0x0000000000007919 */ /* 0x000e6e0000002100 */
[----:B------:R-:W2:Y:S01]  /*0020*/  S2UR UR4, SR_CgaCtaId ;  /* 0x00000000000479c3 */ /* 0x000ea20000008800 */
[----:B------:R-:W-:Y:S01]  /*0030*/  UMOV UR20, 0x400 ;  /* 0x0000040000147882 */ /* 0x000fe20000000000 */
[----:B------:R-:W-:Y:S01]  /*0040*/  ULDC UR6, c[0x0][0xc] ;  /* 0x0000030000067ab9 */ /* 0x000fe20000000800 */
[----:B------:R-:W-:Y:S01]  /*0050*/  ULDC.64 UR26, c[0x0][0x250] ;  /* 0x00009400001a7ab9 */ /* 0x000fe20000000a00 */
[----:B------:R-:W-:Y:S04]  /*0060*/  BSSY B0, `(.L_x_0) ;  /* 0x000001f000007945 */ /* 0x000fe80003800000 */
[----:B------:R-:W3:Y:S08]  /*0070*/  LDC R6, c[0x0][0x228] ;  /* 0x00008a00ff067b82 */ /* 0x000ef00000000800 */
[----:B------:R-:W4:Y:S08]  /*0080*/  LDC R14, c[0x0][0x230] ;  /* 0x00008c00ff0e7b82 */ /* 0x000f300000000800 */
[----:B------:R-:W-:Y:S01]  /*0090*/  S2UR UR32, SR_CTAID.Y ;  /* 0x00000000002079c3 */ /* 0x000fe20000002600 */
[----:B--2---:R-:W-:-:S03]  /*00a0*/  ULEA UR20, UR4, UR20, 0x18 ;  /* 0x0000001404147291 */ /* 0x004fc6000f8ec03f */
[----:B------:R-:W-:Y:S01]  /*00b0*/  ULDC UR4, c[0x0][0x10] ;  /* 0x0000040000047ab9 */ /* 0x000fe20000000800 */
[----:B-1----:R-:W-:-:S03]  /*00c0*/  LOP3.LUT R2, R0, 0x7f, RZ, 0xc0, !PT ;  /* 0x0000007f00027812 */ /* 0x002fc600078ec0ff */
[----:B------:R-:W1:Y:S01]  /*00d0*/  S2UR UR5, SR_CTAID.Z ;  /* 0x00000000000579c3 */ /* 0x000e620000002700 */
[----:B---3--:R-:W-:Y:S01]  /*00e0*/  VIADD R6, R6, 0xffffffff ;  /* 0xffffffff06067836 */ /* 0x008fe20000000000 */
[C---:B------:R-:W-:Y:S02]  /*00f0*/  ISETP.GE.U32.AND P0, PT, R2.reuse, 0x20, PT ;  /* 0x000000200200780c */ /* 0x040fe40003f06070 */
[C---:B------:R-:W-:Y:S02]  /*0100*/  ISETP.NE.U32.AND P2, PT, R2.reuse, RZ, PT ;  /* 0x000000ff0200720c */ /* 0x040fe40003f45070 */
[----:B------:R-:W-:Y:S02]  /*0110*/  LEA R12, R2, UR20, 0x2 ;  /* 0x00000014020c7c11 */ /* 0x000fe4000f8e10ff */
[----:B------:R-:W2:Y:S01]  /*0120*/  S2UR UR29, SR_CTAID.X ;  /* 0x00000000001d79c3 */ /* 0x000ea20000002500 */
[----:B----4-:R-:W-:-:S06]  /*0130*/  VIADD R13, R14, 0xffffffff ;  /* 0xffffffff0e0d7836 */ /* 0x010fcc0000000000 */
[----:B------:R3:W-:Y:S01]  /*0140*/  @!P0 STS [R12], RZ ;  /* 0x000000ff0c008388 */ /* 0x0007e20000000800 */
[----:B------:R-:W-:-:S03]  /*0150*/  NOP ;  /* 0x0000000000007918 */ /* 0x000fc60000000000 */
[----:B------:R3:W-:Y:S01]  /*0160*/  @!P2 STS [UR20+0x24], R6 ;  /* 0x00002406ff00a988 */ /* 0x0007e20008000814 */
[----:B-1----:R-:W-:-:S03]  /*0170*/  UIMAD UR4, UR5, UR4, UR32 ;  /* 0x00000004050472a4 */ /* 0x002fc6000f8e0220 */
[----:B------:R3:W-:Y:S01]  /*0180*/  @!P2 STS [UR20+0x20], R13 ;  /* 0x0000200dff00a988 */ /* 0x0007e20008000814 */
[----:B--2---:R-:W-:-:S04]  /*0190*/  UIMAD UR4, UR4, UR6, UR29 ;  /* 0x00000006040472a4 */ /* 0x004fc8000f8e021d */
[----:B------:R-:W-:-:S03]  /*01a0*/  UIMAD UR5, UR4, 0x180, URZ ;  /* 0x00000180040578a4 */ /* 0x000fc6000f8e023f */
[----:B------:R-:W-:Y:S01]  /*01b0*/  UMOV UR4, URZ ;  /* 0x0000003f00047c82 */ /* 0x000fe20008000000 */
[----:B------:R-:W-:-:S04]  /*01c0*/  UIADD3 UR22, UP0, UR5, UR26, URZ ;  /* 0x0000001a05167290 */ /* 0x000fc8000ff1e03f */
[----:B------:R-:W-:Y:S01]  /*01d0*/  ULEA.HI.X.SX32 UR21, UR5, UR27, 0x1, UP0 ;  /* 0x0000001b05157291 */ /* 0x000fe200080f0e3f */
[----:B---3--:R-:W-:Y:S11]  /*01e0*/  @P2 BRA `(.L_x_1) ;  /* 0x0000000000182947 */ /* 0x008ff60003800000 */
[----:B------:R-:W1:Y:S01]  /*01f0*/  LDS R3, [UR20+0x8] ;  /* 0x00000814ff037984 */ /* 0x000e620008000800 */
[----:B------:R-:W2:Y:S01]  /*0200*/  LDC.64 R8, c[0x0][0x210] ;  /* 0x00008400ff087b82 */ /* 0x000ea20000000a00 */
[----:B------:R-:W-:Y:S02]  /*0210*/  IMAD.MOV.U32 R4, RZ, RZ, 0x70 ;  /* 0x00000070ff047424 */ /* 0x000fe400078e00ff */
[----:B--2---:R2:W-:Y:S03]  /*0220*/  STS.64 [UR20], R8 ;  /* 0x00000008ff007988 */ /* 0x0045e60008000a14 */
[----:B-1----:R-:W-:-:S05]  /*0230*/  LOP3.LUT R3, R3, 0x10, R4, 0xd8, !PT ;  /* 0x0000001003037812 */ /* 0x002fca00078ed804 */
[----:B------:R2:W-:Y:S02]  /*0240*/  STS [UR20+0x8], R3 ;  /* 0x00000803ff007988 */ /* 0x0005e40008000814 */
.L_x_1:
[----:B------:R-:W-:Y:S05]  /*0250*/  BSYNC B0 ;  /* 0x0000000000007941 */ /* 0x000fea0003800000 */
.L_x_0:
[----:B------:R-:W-:Y:S04]  /*0260*/  BSSY B0, `(.L_x_2) ;  /* 0x000000a000007945 */ /* 0x000fe80003800000 */
[----:B------:R-:W-:Y:S05]  /*0270*/  @P2 BRA `(.L_x_3) ;  /* 0x0000000000202947 */ /* 0x000fea0003800000 */
[----:B--2---:R-:W1:Y:S01]  /*0280*/  LDS R3, [UR20+0x34] ;  /* 0x00003414ff037984 */ /* 0x004e620008000800 */
[----:B------:R-:W-:Y:S02]  /*0290*/  IMAD.MOV.U32 R4, RZ, RZ, 0x1f000000 ;  /* 0x1f000000ff047424 */ /* 0x000fe400078e00ff */
[----:B------:R-:W-:Y:S01]  /*02a0*/  @!P2 IMAD.MOV.U32 R5, RZ, RZ, 0x7f ;  /* 0x0000007fff05a424 */ /* 0x000fe200078e00ff */
[----:B------:R-:W2:Y:S02]  /*02b0*/  @!P2 LDS R8, [UR20+0x38] ;  /* 0x00003814ff08a984 */ /* 0x000ea40008000800 */
[----:B-1----:R-:W-:Y:S02]  /*02c0*/  LOP3.LUT R3, R3, 0xff000000, R4, 0xb8, !PT ;  /* 0xff00000003037812 */ /* 0x002fe400078eb804 */
[----:B--2---:R-:W-:-:S03]  /*02d0*/  @!P2 LOP3.LUT R4, R8, 0xff, R5, 0xb8, !PT ;  /* 0x000000ff0804a812 */ /* 0x004fc600078eb805 */
[----:B------:R1:W-:Y:S04]  /*02e0*/  STS [UR20+0x34], R3 ;  /* 0x00003403ff007988 */ /* 0x0003e80008000814 */
[----:B------:R1:W-:Y:S02]  /*02f0*/  @!P2 STS [UR20+0x38], R4 ;  /* 0x00003804ff00a988 */ /* 0x0003e40008000814 */
.L_x_3:
[----:B------:R-:W-:Y:S05]  /*0300*/  BSYNC B0 ;  /* 0x0000000000007941 */ /* 0x000fea0003800000 */
.L_x_2:
[----:B------:R-:W-:Y:S04]  /*0310*/  BSSY B0, `(.L_x_4) ;  /* 0x000000e000007945 */ /* 0x000fe80003800000 */
[----:B------:R-:W-:Y:S05]  /*0320*/  @P2 BRA `(.L_x_5) ;  /* 0x0000000000302947 */ /* 0x000fea0003800000 */
[----:B-1----:R-:W1:Y:S01]  /*0330*/  LDS R4, [UR20+0x34] ;  /* 0x00003414ff047984 */ /* 0x002e620008000800 */
[----:B------:R-:W3:Y:S03]  /*0340*/  LDC.64 R10, c[0x0][0x238] ;  /* 0x00008e00ff0a7b82 */ /* 0x000ee60000000a00 */
[----:B--2---:R-:W2:Y:S01]  /*0350*/  LDS R3, [UR20+0x1c] ;  /* 0x00001c14ff037984 */ /* 0x004ea20008000800 */
[C---:B---3--:R-:W-:Y:S01]  /*0360*/  SHF.L.U64.HI R8, R10.reuse, 0x1, R11 ;  /* 0x000000010a087819 */ /* 0x048fe2000001020b */
[----:B------:R-:W-:-:S03]  /*0370*/  IMAD.SHL.U32 R5, R10, 0x2, RZ ;  /* 0x000000020a057824 */ /* 0x000fc600078e00ff */
[--C-:B------:R-:W-:Y:S02]  /*0380*/  SHF.R.U32.HI R10, RZ, 0x4, R8.reuse ;  /* 0x00000004ff0a7819 */ /* 0x100fe40000011608 */
[----:B------:R-:W-:-:S05]  /*0390*/  SHF.R.U64 R5, R5, 0x4, R8 ;  /* 0x0000000405057819 */ /* 0x000fca0000001208 */
[----:B------:R3:W-:Y:S01]  /*03a0*/  STS [UR20+0xc], R5 ;  /* 0x00000c05ff007988 */ /* 0x0007e20008000814 */
[----:B-1----:R-:W-:Y:S02]  /*03b0*/  LOP3.LUT R4, R4, 0x7, RZ, 0xb8, !PT ;  /* 0x0000000704047812 */ /* 0x002fe400078eb8ff */
[----:B--2---:R-:W-:-:S03]  /*03c0*/  LOP3.LUT R3, R3, 0xf, R10, 0xb8, !PT ;  /* 0x0000000f03037812 */ /* 0x004fc600078eb80a */
[----:B------:R3:W-:Y:S04]  /*03d0*/  STS [UR20+0x34], R4 ;  /* 0x00003404ff007988 */ /* 0x0007e80008000814 */
[----:B------:R3:W-:Y:S02]  /*03e0*/  STS [UR20+0x1c], R3 ;  /* 0x00001c03ff007988 */ /* 0x0007e40008000814 */
.L_x_5:
[----:B------:R-:W-:Y:S05]  /*03f0*/  BSYNC B0 ;  /* 0x0000000000007941 */ /* 0x000fea0003800000 */
.L_x_4:
[----:B------:R-:W-:Y:S04]  /*0400*/  BSSY B1, `(.L_x_6) ;  /* 0x000001a000017945 */ /* 0x000fe80003800000 */
[----:B------:R-:W-:Y:S04]  /*0410*/  BSSY B0, `(.L_x_7) ;  /* 0x0000015000007945 */ /* 0x000fe80003800000 */
[----:B------:R-:W-:Y:S05]  /*0420*/  @P2 BRA `(.L_x_8) ;  /* 0x0000000000202947 */ /* 0x000fea0003800000 */
[----:B-123--:R-:W1:Y:S02]  /*0430*/  LDS R3, [UR20+0x34] ;  /* 0x00003414ff037984 */ /* 0x00ee640008000800 */
[----:B-1----:R-:W-:-:S05]  /*0440*/  LOP3.LUT R3, R3, 0x38, RZ, 0xb8, !PT ;  /* 0x0000003803037812 */ /* 0x002fca00078eb8ff */
[----:B------:R1:W-:Y:S01]  /*0450*/  STS [UR20+0x34], R3 ;  /* 0x00003403ff007988 */ /* 0x0003e20008000814 */
[----:B------:R-:W-:Y:S05]  /*0460*/  @P2 BRA `(.L_x_9) ;  /* 0x0000000000202947 */ /* 0x000fea0003800000 */
[----:B-1----:R-:W1:Y:S01]  /*0470*/  LDS R3, [UR20+0x8] ;  /* 0x00000814ff037984 */ /* 0x002e620008000800 */
[----:B------:R-:W-:-:S05]  /*0480*/  IMAD.MOV.U32 R4, RZ, RZ, 0x780 ;  /* 0x00000780ff047424 */ /* 0x000fca00078e00ff */
[----:B-1----:R-:W-:-:S05]  /*0490*/  LOP3.LUT R3, R3, 0x500, R4, 0xd8, !PT ;  /* 0x0000050003037812 */ /* 0x002fca00078ed804 */
[----:B------:R4:W-:Y:S02]  /*04a0*/  STS [UR20+0x8], R3 ;  /* 0x00000803ff007988 */ /* 0x0009e40008000814 */
.L_x_8:
[----:B------:R-:W-:Y:S05]  /*04b0*/  @P2 BRA `(.L_x_10) ;  /* 0x0000000000282947 */ /* 0x000fea0003800000 */
[----:B-1234-:R-:W1:Y:S02]  /*04c0*/  LDS R3, [UR20+0x8] ;  /* 0x00000814ff037984 */ /* 0x01ee640008000800 */
[----:B-1----:R-:W-:-:S05]  /*04d0*/  LOP3.LUT R3, R3, 0x1800, RZ, 0xb8, !PT ;  /* 0x0000180003037812 */ /* 0x002fca00078eb8ff */
[----:B------:R2:W-:Y:S02]  /*04e0*/  STS [UR20+0x8], R3 ;  /* 0x00000803ff007988 */ /* 0x0005e40008000814 */
.L_x_9:
[----:B------:R-:W-:Y:S05]  /*04f0*/  @P2 BREAK B0 ;  /* 0x0000000000002942 */ /* 0x000fea0003800000 */
[----:B------:R-:W-:Y:S05]  /*0500*/  @P2 BRA `(.L_x_11) ;  /* 0x0000000000242947 */ /* 0x000fea0003800000 */
[----:B------:R-:W3:Y:S01]  /*0510*/  LDS R4, [UR20+0x8] ;  /* 0x00000814ff047984 */ /* 0x000ee20008000800 */
[----:B-12---:R-:W-:-:S05]  /*0520*/  IMAD.MOV.U32 R3, RZ, RZ, 0x6000 ;  /* 0x00006000ff037424 */ /* 0x006fca00078e00ff */
[----:B---3--:R-:W-:-:S04]  /*0530*/  LOP3.LUT R3, R4, 0x4000, R3, 0xd8, !PT ;  /* 0x0000400004037812 */ /* 0x008fc800078ed803 */
[----:B------:R-:W-:-:S05]  /*0540*/  LOP3.LUT R3, R3, 0x400000, RZ, 0xb8, !PT ;  /* 0x0040000003037812 */ /* 0x000fca00078eb8ff */
[----:B------:R5:W-:Y:S02]  /*0550*/  STS [UR20+0x8], R3 ;  /* 0x00000803ff007988 */ /* 0x000be40008000814 */
.L_x_10:
[----:B------:R-:W-:Y:S05]  /*0560*/  BSYNC B0 ;  /* 0x0000000000007941 */ /* 0x000fea0003800000 */
.L_x_7:
[----:B-12345:R-:W1:Y:S02]  /*0570*/  @!P2 LDS R3, [UR20+0x8] ;  /* 0x00000814ff03a984 */ /* 0x03ee640008000800 */
[----:B-1----:R-:W-:-:S05]  /*0580*/  @!P2 LOP3.LUT R3, R3, 0x8000, RZ, 0xb8, !PT ;  /* 0x000080000303a812 */ /* 0x002fca00078eb8ff */
[----:B------:R3:W-:Y:S02]  /*0590*/  @!P2 STS [UR20+0x8], R3 ;  /* 0x00000803ff00a988 */ /* 0x0007e40008000814 */
.L_x_11:
[----:B------:R-:W-:Y:S05]  /*05a0*/  BSYNC B1 ;  /* 0x0000000000017941 */ /* 0x000fea0003800000 */
.L_x_6:
[----:B------:R-:W-:Y:S05]  /*05b0*/  WARPSYNC.ALL ;  /* 0x0000000000007948 */ /* 0x000fea0003800000 */
[----:B------:R-:W4:Y:S02]  /*05c0*/  LDC R7, c[0x0][0x22c] ;  /* 0x00008b00ff077b82 */ /* 0x000f240000000800 */
[----:B----4-:R-:W-:Y:S01]  /*05d0*/  VIADD R7, R7, 0xffffffff ;  /* 0xffffffff07077836 */ /* 0x010fe20000000000 */
[----:B------:R-:W-:Y:S06]  /*05e0*/  @P0 BRA `(.L_x_12) ;  /* 0x00000000002c0947 */ /* 0x000fec0003800000 */
[----:B-123--:R-:W1:Y:S01]  /*05f0*/  S2R R3, SR_LANEID ;  /* 0x0000000000037919 */ /* 0x00ee620000000000 */
[----:B------:R-:W-:Y:S05]  /*0600*/  WARPSYNC.ALL ;  /* 0x0000000000007948 */ /* 0x000fea0003800000 */
[----:B-1----:R-:W-:-:S05]  /*0610*/  IMAD.SHL.U32 R3, R3, 0x4, RZ ;  /* 0x0000000403037824 */ /* 0x002fca00078e00ff */
[----:B------:R-:W1:Y:S01]  /*0620*/  LDS R9, [R3+UR20] ;  /* 0x0000001403097984 */ /* 0x000e620008000800 */
[----:B------:R-:W-:Y:S01]  /*0630*/  IADD3 R4, P1, R3, UR22, RZ ;  /* 0x0000001603047c10 */ /* 0x000fe2000ff3e0ff */
[----:B------:R-:W-:-:S04]  /*0640*/  UMOV UR23, UR21 ;  /* 0x0000001500177c82 */ /* 0x000fc80008000000 */
[----:B------:R-:W-:-:S05]  /*0650*/  IMAD.X R5, RZ, RZ, UR21, P1 ;  /* 0x00000015ff057e24 */ /* 0x000fca00088e06ff */
[----:B-1----:R4:W5:Y:S01]  /*0660*/  ATOMG.E.EXCH.STRONG.GPU PT, RZ, [R4], R9 ;  /* 0x0000000904ff73a8 */ /* 0x00296200041ee100 */
[----:B------:R-:W-:-:S04]  /*0670*/  DEPBAR {5,4,3,2,1,0} ;  /* 0x0000003f0000791a */ /* 0x000fc80000000000 */
[----:B------:R4:W-:Y:S01]  /*0680*/  UTMACCTL.IV [UR22] ;  /* 0x00000000160079b9 */ /* 0x0009e20008000000 */
[----:B------:R-:W-:Y:S01]  /*0690*/  NOP ;  /* 0x0000000000007918 */ /* 0x000fe20000000000 */
.L_x_12:
[----:B------:R-:W-:Y:S05]  /*06a0*/  @P0 BRA `(.L_x_13) ;  /* 0x00000000000c0947 */ /* 0x000fea0003800000 */
[----:B------:R0:W-:Y:S01]  /*06b0*/  UTMACMDFLUSH ;  /* 0x00000000000079b7 */ /* 0x0001e20000000000 */
[----:B------:R-:W-:Y:S05]  /*06c0*/  @P0 BRA `(.L_x_13) ;  /* 0x0000000000040947 */ /* 0x000fea0003800000 */
[----:B------:R-:W-:-:S04]  /*06d0*/  DEPBAR.LE SB0, 0x0 ;  /* 0x000080000000791a */ /* 0x000fc80000000000 */
.L_x_13:
[----:B------:R-:W-:Y:S05]  /*06e0*/  WARPSYNC.ALL ;  /* 0x0000000000007948 */ /* 0x000fea0003800000 */
[----:B-----5:R-:W-:Y:S06]  /*06f0*/  BAR.SYNC.DEFER_BLOCKING 0x0 ;  /* 0x0000000000007b1d */ /* 0x020fec0000010000 */
[----:B------:R-:W-:Y:S02]  /*0700*/  BSSY B1, `(.L_x_14) ;  /* 0x000000b000017945 */ /* 0x000fe40003800000 */
[----:B------:R-:W-:Y:S06]  /*0710*/  BAR.SYNC.DEFER_BLOCKING 0x0 ;  /* 0x0000000000007b1d */ /* 0x000fec0000010000 */
[----:B------:R5:W-:Y:S01]  /*0720*/  @!P0 STS [R12], RZ ;  /* 0x000000ff0c008388 */ /* 0x000be20000000800 */
[----:B------:R-:W-:Y:S01]  /*0730*/  NOP ;  /* 0x0000000000007918 */ /* 0x000fe20000000000 */
[----:B------:R-:W-:Y:S05]  /*0740*/  @P2 BRA `(.L_x_15) ;  /* 0x0000000000182947 */ /* 0x000fea0003800000 */
[----:B-123--:R-:W1:Y:S01]  /*0750*/  LDS R3, [UR20+0x8] ;  /* 0x00000814ff037984 */ /* 0x00ee620008000800 */
[----:B----4-:R-:W2:Y:S01]  /*0760*/  LDC.64 R8, c[0x0][0x218] ;  /* 0x00008600ff087b82 */ /* 0x010ea20000000a00 */
[----:B------:R-:W-:Y:S02]  /*0770*/  IMAD.MOV.U32 R4, RZ, RZ, 0x70 ;  /* 0x00000070ff047424 */ /* 0x000fe400078e00ff */
[----:B--2---:R2:W-:Y:S03]  /*0780*/  STS.64 [UR20], R8 ;  /* 0x00000008ff007988 */ /* 0x0045e60008000a14 */
[----:B-1----:R-:W-:-:S05]  /*0790*/  LOP3.LUT R3, R3, 0x10, R4, 0xd8, !PT ;  /* 0x0000001003037812 */ /* 0x002fca00078ed804 */
[----:B------:R2:W-:Y:S02]  /*07a0*/  STS [UR20+0x8], R3 ;  /* 0x00000803ff007988 */ /* 0x0005e40008000814 */
.L_x_15:
[----:B----4-:R-:W-:Y:S05]  /*07b0*/  BSYNC B1 ;  /* 0x0000000000017941 */ /* 0x010fea0003800000 */
.L_x_14:
[----:B------:R-:W-:Y:S04]  /*07c0*/  BSSY B1, `(.L_x_16) ;  /* 0x000000a000017945 */ /* 0x000fe80003800000 */
[----:B------:R-:W-:Y:S05]  /*07d0*/  @P2 BRA `(.L_x_17) ;  /* 0x0000000000202947 */ /* 0x000fea0003800000 */
[----:B-123--:R-:W1:Y:S01]  /*07e0*/  LDS R3, [UR20+0x34] ;  /* 0x00003414ff037984 */ /* 0x00ee620008000800 */
[----:B------:R-:W-:Y:S02]  /*07f0*/  IMAD.MOV.U32 R4, RZ, RZ, 0x3f000000 ;  /* 0x3f000000ff047424 */ /* 0x000fe400078e00ff */
[----:B------:R-:W-:Y:S01]  /*0800*/  @!P2 IMAD.MOV.U32 R5, RZ, RZ, 0x1f ;  /* 0x0000001fff05a424 */ /* 0x000fe200078e00ff */
[----:B------:R-:W2:Y:S02]  /*0810*/  @!P2 LDS R8, [UR20+0x38] ;  /* 0x00003814ff08a984 */ /* 0x000ea40008000800 */
[----:B-1----:R-:W-:Y:S02]  /*0820*/  LOP3.LUT R3, R3, 0xff000000, R4, 0xb8, !PT ;  /* 0xff00000003037812 */ /* 0x002fe400078eb804 */
[----:B--2---:R-:W-:-:S03]  /*0830*/  @!P2 LOP3.LUT R4, R8, 0xff, R5, 0xb8, !PT ;  /* 0x000000ff0804a812 */ /* 0x004fc600078eb805 */
[----:B------:R4:W-:Y:S04]  /*0840*/  STS [UR20+0x34], R3 ;  /* 0x00003403ff007988 */ /* 0x0009e80008000814 */
[----:B------:R4:W-:Y:S02]  /*0850*/  @!P2 STS [UR20+0x38], R4 ;  /* 0x00003804ff00a988 */ /* 0x0009e40008000814 */
.L_x_17:
[----:B------:R-:W-:Y:S05]  /*0860*/  BSYNC B1 ;  /* 0x0000000000017941 */ /* 0x000fea0003800000 */
.L_x_16:
[----:B------:R-:W-:Y:S04]  /*0870*/  BSSY B1, `(.L_x_18) ;  /* 0x0000004000017945 */ /* 0x000fe80003800000 */
[----:B------:R-:W-:Y:S05]  /*0880*/  @P2 BRA `(.L_x_19) ;  /* 0x0000000000082947 */ /* 0x000fea0003800000 */
[----:B------:R1:W-:Y:S04]  /*0890*/  STS [UR20+0x24], R13 ;  /* 0x0000240dff007988 */ /* 0x0003e80008000814 */
[----:B------:R1:W-:Y:S02]  /*08a0*/  STS [UR20+0x20], R7 ;  /* 0x00002007ff007988 */ /* 0x0003e40008000814 */
.L_x_19:
[----:B------:R-:W-:Y:S05]  /*08b0*/  BSYNC B1 ;  /* 0x0000000000017941 */ /* 0x000fea0003800000 */
.L_x_18:
[----:B------:R-:W-:Y:S04]  /*08c0*/  BSSY B1, `(.L_x_20) ;  /* 0x000000e000017945 */ /* 0x000fe80003800000 */
[----:B------:R-:W-:Y:S05]  /*08d0*/  @P2 BRA `(.L_x_21) ;  /* 0x0000000000302947 */ /* 0x000fea0003800000 */
[----:B----4-:R-:W4:Y:S01]  /*08e0*/  LDS R4, [UR20+0x34] ;  /* 0x00003414ff047984 */ /* 0x010f220008000800 */
[----:B------:R-:W4:Y:S03]  /*08f0*/  LDC.64 R10, c[0x0][0x240] ;  /* 0x00009000ff0a7b82 */ /* 0x000f260000000a00 */
[----:B-123--:R-:W1:Y:S01]  /*0900*/  LDS R3, [UR20+0x1c] ;  /* 0x00001c14ff037984 */ /* 0x00ee620008000800 */
[C---:B----4-:R-:W-:Y:S01]  /*0910*/  SHF.L.U64.HI R8, R10.reuse, 0x1, R11 ;  /* 0x000000010a087819 */ /* 0x050fe2000001020b */
[----:B------:R-:W-:-:S03]  /*0920*/  IMAD.SHL.U32 R5, R10, 0x2, RZ ;  /* 0x000000020a057824 */ /* 0x000fc600078e00ff */
[--C-:B------:R-:W-:Y:S02]  /*0930*/  SHF.R.U32.HI R10, RZ, 0x4, R8.reuse ;  /* 0x00000004ff0a7819 */ /* 0x100fe40000011608 */
[----:B------:R-:W-:-:S05]  /*0940*/  SHF.R.U64 R5, R5, 0x4, R8 ;  /* 0x0000000405057819 */ /* 0x000fca0000001208 */
[----:B------:R2:W-:Y:S01]  /*0950*/  STS [UR20+0xc], R5 ;  /* 0x00000c05ff007988 */ /* 0x0005e20008000814 */
[----:B------:R-:W-:Y:S02]  /*0960*/  LOP3.LUT R4, R4, 0x7, RZ, 0xb8, !PT ;  /* 0x0000000704047812 */ /* 0x000fe400078eb8ff */
[----:B-1----:R-:W-:-:S03]  /*0970*/  LOP3.LUT R3, R3, 0xf, R10, 0xb8, !PT ;  /* 0x0000000f03037812 */ /* 0x002fc600078eb80a */
[----:B------:R2:W-:Y:S04]  /*0980*/  STS [UR20+0x34], R4 ;  /* 0x00003404ff007988 */ /* 0x0005e80008000814 */
[----:B------:R2:W-:Y:S02]  /*0990*/  STS [UR20+0x1c], R3 ;  /* 0x00001c03ff007988 */ /* 0x0005e40008000814 */
.L_x_21:
[----:B------:R-:W-:Y:S05]  /*09a0*/  BSYNC B1 ;  /* 0x0000000000017941 */ /* 0x000fea0003800000 */
.L_x_20:
[----:B------:R-:W-:Y:S04]  /*09b0*/  BSSY B2, `(.L_x_22) ;  /* 0x000001a000027945 */ /* 0x000fe80003800000 */
[----:B------:R-:W-:Y:S04]  /*09c0*/  BSSY B1, `(.L_x_23) ;  /* 0x0000015000017945 */ /* 0x000fe80003800000 */
[----:B------:R-:W-:Y:S05]  /*09d0*/  @P2 BRA `(.L_x_24) ;  /* 0x0000000000202947 */ /* 0x000fea0003800000 */
[----:B-1234-:R-:W1:Y:S02]  /*09e0*/  LDS R3, [UR20+0x34] ;  /* 0x00003414ff037984 */ /* 0x01ee640008000800 */
[----:B-1----:R-:W-:-:S05]  /*09f0*/  LOP3.LUT R3, R3, 0x38, RZ, 0xb8, !PT ;  /* 0x0000003803037812 */ /* 0x002fca00078eb8ff */
[----:B------:R1:W-:Y:S01]  /*0a00*/  STS [UR20+0x34], R3 ;  /* 0x00003403ff007988 */ /* 0x0003e20008000814 */
[----:B------:R-:W-:Y:S05]  /*0a10*/  @P2 BRA `(.L_x_25) ;  /* 0x0000000000202947 */ /* 0x000fea0003800000 */
[----:B-1----:R-:W1:Y:S01]  /*0a20*/  LDS R3, [UR20+0x8] ;  /* 0x00000814ff037984 */ /* 0x002e620008000800 */
[----:B------:R-:W-:-:S05]  /*0a30*/  IMAD.MOV.U32 R4, RZ, RZ, 0x780 ;  /* 0x00000780ff047424 */ /* 0x000fca00078e00ff */
[----:B-1----:R-:W-:-:S05]  /*0a40*/  LOP3.LUT R3, R3, 0x500, R4, 0xd8, !PT ;  /* 0x0000050003037812 */ /* 0x002fca00078ed804 */
[----:B------:R1:W-:Y:S02]  /*0a50*/  STS [UR20+0x8], R3 ;  /* 0x00000803ff007988 */ /* 0x0003e40008000814 */
.L_x_24:
[----:B------:R-:W-:Y:S05]  /*0a60*/  @P2 BRA `(.L_x_26) ;  /* 0x0000000000282947 */ /* 0x000fea0003800000 */
[----:B-1234-:R-:W1:Y:S02]  /*0a70*/  LDS R3, [UR20+0x8] ;  /* 0x00000814ff037984 */ /* 0x01ee640008000800 */
[----:B-1----:R-:W-:-:S05]  /*0a80*/  LOP3.LUT R3, R3, 0x1800, RZ, 0xb8, !PT ;  /* 0x0000180003037812 */ /* 0x002fca00078eb8ff */
[----:B------:R2:W-:Y:S02]  /*0a90*/  STS [UR20+0x8], R3 ;  /* 0x00000803ff007988 */ /* 0x0005e40008000814 */
.L_x_25:
[----:B------:R-:W-:Y:S05]  /*0aa0*/  @P2 BREAK B1 ;  /* 0x0000000000012942 */ /* 0x000fea0003800000 */
[----:B------:R-:W-:Y:S05]  /*0ab0*/  @P2 BRA `(.L_x_27) ;  /* 0x0000000000242947 */ /* 0x000fea0003800000 */
[----:B-12---:R-:W1:Y:S01]  /*0ac0*/  LDS R3, [UR20+0x8] ;  /* 0x00000814ff037984 */ /* 0x006e620008000800 */
[----:B------:R-:W-:-:S05]  /*0ad0*/  IMAD.MOV.U32 R4, RZ, RZ, 0x6000 ;  /* 0x00006000ff047424 */ /* 0x000fca00078e00ff */
[----:B-1----:R-:W-:-:S04]  /*0ae0*/  LOP3.LUT R3, R3, 0x6000, R4, 0xd8, !PT ;  /* 0x0000600003037812 */ /* 0x002fc800078ed804 */
[----:B------:R-:W-:-:S05]  /*0af0*/  LOP3.LUT R3, R3, 0x400000, RZ, 0xb8, !PT ;  /* 0x0040000003037812 */ /* 0x000fca00078eb8ff */
[----:B------:R1:W-:Y:S02]  /*0b00*/  STS [UR20+0x8], R3 ;  /* 0x00000803ff007988 */ /* 0x0003e40008000814 */
.L_x_26:
[----:B------:R-:W-:Y:S05]  /*0b10*/  BSYNC B1 ;  /* 0x0000000000017941 */ /* 0x000fea0003800000 */
.L_x_23:
[----:B-1234-:R-:W1:Y:S02]  /*0b20*/  @!P2 LDS R3, [UR20+0x8] ;  /* 0x00000814ff03a984 */ /* 0x01ee640008000800 */
[----:B-1----:R-:W-:-:S05]  /*0b30*/  @!P2 LOP3.LUT R3, R3, 0x8000, RZ, 0xb8, !PT ;  /* 0x000080000303a812 */ /* 0x002fca00078eb8ff */
[----:B------:R3:W-:Y:S02]  /*0b40*/  @!P2 STS [UR20+0x8], R3 ;  /* 0x00000803ff00a988 */ /* 0x0007e40008000814 */
.L_x_27:
[----:B------:R-:W-:Y:S05]  /*0b50*/  BSYNC B2 ;  /* 0x0000000000027941 */ /* 0x000fea0003800000 */
.L_x_22:
[----:B------:R-:W-:Y:S05]  /*0b60*/  WARPSYNC.ALL ;  /* 0x0000000000007948 */ /* 0x000fea0003800000 */
[----:B------:R-:W-:-:S04]  /*0b70*/  UIADD3 UR25, UR5, 0x80, URZ ;  /* 0x0000008005197890 */ /* 0x000fc8000fffe03f */
[----:B------:R-:W-:-:S04]  /*0b80*/  UIADD3 UR24, UP0, UR25, UR26, URZ ;  /* 0x0000001a19187290 */ /* 0x000fc8000ff1e03f */
[----:B------:R-:W-:Y:S01]  /*0b90*/  ULEA.HI.X.SX32 UR25, UR25, UR27, 0x1, UP0 ;  /* 0x0000001b19197291 */ /* 0x000fe200080f0e3f */
[----:B------:R-:W-:Y:S11]  /*0ba0*/  @P0 BRA `(.L_x_28) ;  /* 0x0000000000280947 */ /* 0x000ff60003800000 */
[----:B-123--:R-:W1:Y:S01]  /*0bb0*/  S2R R3, SR_LANEID ;  /* 0x0000000000037919 */ /* 0x00ee620000000000 */
[----:B------:R-:W-:Y:S05]  /*0bc0*/  WARPSYNC.ALL ;  /* 0x0000000000007948 */ /* 0x000fea0003800000 */
[----:B-1----:R-:W-:-:S05]  /*0bd0*/  IMAD.SHL.U32 R8, R3, 0x4, RZ ;  /* 0x0000000403087824 */ /* 0x002fca00078e00ff */
[----:B------:R-:W1:Y:S01]  /*0be0*/  LDS R3, [R8+UR20] ;  /* 0x0000001408037984 */ /* 0x000e620008000800 */
[----:B------:R-:W-:-:S05]  /*0bf0*/  IADD3 R4, P1, R8, UR24, RZ ;  /* 0x0000001808047c10 */ /* 0x000fca000ff3e0ff */
[----:B------:R-:W-:-:S05]  /*0c00*/  IMAD.X R5, RZ, RZ, UR25, P1 ;  /* 0x00000019ff057e24 */ /* 0x000fca00088e06ff */
[----:B-1----:R4:W2:Y:S01]  /*0c10*/  ATOMG.E.EXCH.STRONG.GPU PT, RZ, [R4], R3 ;  /* 0x0000000304ff73a8 */ /* 0x0028a200041ee100 */
[----:B------:R-:W-:-:S04]  /*0c20*/  DEPBAR {5,4,3,2,1,0} ;  /* 0x0000003f0000791a */ /* 0x000fc80000000000 */
[----:B------:R4:W-:Y:S01]  /*0c30*/  UTMACCTL.IV [UR24] ;  /* 0x00000000180079b9 */ /* 0x0009e20008000000 */
[----:B------:R-:W-:Y:S01]  /*0c40*/  NOP ;  /* 0x0000000000007918 */ /* 0x000fe20000000000 */
.L_x_28:
[----:B------:R-:W-:Y:S05]  /*0c50*/  @P0 BRA `(.L_x_29) ;  /* 0x00000000000c0947 */ /* 0x000fea0003800000 */
[----:B------:R0:W-:Y:S01]  /*0c60*/  UTMACMDFLUSH ;  /* 0x00000000000079b7 */ /* 0x0001e20000000000 */
[----:B------:R-:W-:Y:S05]  /*0c70*/  @P0 BRA `(.L_x_29) ;  /* 0x0000000000040947 */ /* 0x000fea0003800000 */
[----:B------:R-:W-:-:S04]  /*0c80*/  DEPBAR.LE SB0, 0x0 ;  /* 0x000080000000791a */ /* 0x000fc80000000000 */
.L_x_29:
[----:B------:R-:W-:Y:S05]  /*0c90*/  WARPSYNC.ALL ;  /* 0x0000000000007948 */ /* 0x000fea0003800000 */
[----:B--2---:R-:W-:Y:S06]  /*0ca0*/  BAR.SYNC.DEFER_BLOCKING 0x0 ;  /* 0x0000000000007b1d */ /* 0x004fec0000010000 */
[----:B------:R-:W-:Y:S02]  /*0cb0*/  BSSY B2, `(.L_x_30) ;  /* 0x000000b000027945 */ /* 0x000fe40003800000 */
[----:B------:R-:W-:Y:S06]  /*0cc0*/  BAR.SYNC.DEFER_BLOCKING 0x0 ;  /* 0x0000000000007b1d */ /* 0x000fec0000010000 */
[----:B------:R2:W-:Y:S01]  /*0cd0*/  @!P0 STS [R12], RZ ;  /* 0x000000ff0c008388 */ /* 0x0005e20000000800 */
[----:B------:R-:W-:Y:S01]  /*0ce0*/  NOP ;  /* 0x0000000000007918 */ /* 0x000fe20000000000 */
[----:B------:R-:W-:Y:S05]  /*0cf0*/  @P2 BRA `(.L_x_31) ;  /* 0x0000000000182947 */ /* 0x000fea0003800000 */
[----:B-1-34-:R-:W1:Y:S01]  /*0d00*/  LDS R3, [UR20+0x8] ;  /* 0x00000814ff037984 */ /* 0x01ae620008000800 */
[----:B------:R-:W3:Y:S01]  /*0d10*/  LDC.64 R8, c[0x0][0x220] ;  /* 0x00008800ff087b82 */ /* 0x000ee20000000a00 */
[----:B------:R-:W-:Y:S02]  /*0d20*/  IMAD.MOV.U32 R4, RZ, RZ, 0x70 ;  /* 0x00000070ff047424 */ /* 0x000fe400078e00ff */
[----:B---3--:R3:W-:Y:S03]  /*0d30*/  STS.64 [UR20], R8 ;  /* 0x00000008ff007988 */ /* 0x0087e60008000a14 */
[----:B-1----:R-:W-:-:S05]  /*0d40*/  LOP3.LUT R3, R3, 0x10, R4, 0xd8, !PT ;  /* 0x0000001003037812 */ /* 0x002fca00078ed804 */
[----:B------:R3:W-:Y:S02]  /*0d50*/  STS [UR20+0x8], R3 ;  /* 0x00000803ff007988 */ /* 0x0007e40008000814 */
.L_x_31:
[----:B----4-:R-:W-:Y:S05]  /*0d60*/  BSYNC B2 ;  /* 0x0000000000027941 */ /* 0x010fea0003800000 */
.L_x_30:
[----:B------:R-:W-:Y:S04]  /*0d70*/  BSSY B3, `(.L_x_32) ;  /* 0x0000011000037945 */ /* 0x000fe80003800000 */
[----:B------:R-:W-:Y:S04]  /*0d80*/  BSSY B2, `(.L_x_33) ;  /* 0x000000e000027945 */ /* 0x000fe80003800000 */
[----:B------:R-:W-:Y:S05]  /*0d90*/  @P2 BRA `(.L_x_34) ;  /* 0x0000000000242947 */ /* 0x000fea0003800000 */
[----:B-1-3--:R-:W1:Y:S01]  /*0da0*/  LDS R3, [UR20+0x34] ;  /* 0x00003414ff037984 */ /* 0x00ae620008000800 */
[----:B------:R-:W-:-:S05]  /*0db0*/  IMAD.MOV.U32 R4, RZ, RZ, 0x3f000000 ;  /* 0x3f000000ff047424 */ /* 0x000fca00078e00ff */
[----:B-1----:R-:W-:-:S05]  /*0dc0*/  LOP3.LUT R3, R3, 0xff000000, R4, 0xb8, !PT ;  /* 0xff00000003037812 */ /* 0x002fca00078eb804 */
[----:B------:R1:W-:Y:S01]  /*0dd0*/  STS [UR20+0x34], R3 ;  /* 0x00003403ff007988 */ /* 0x0003e20008000814 */
[----:B------:R-:W-:Y:S05]  /*0de0*/  @P2 BRA `(.L_x_35) ;  /* 0x00000000001c2947 */ /* 0x000fea0003800000 */
[----:B-1----:R-:W1:Y:S01]  /*0df0*/  LDS R3, [UR20+0x38] ;  /* 0x00003814ff037984 */ /* 0x002e620008000800 */
[----:B------:R-:W-:-:S05]  /*0e00*/  IMAD.MOV.U32 R4, RZ, RZ, 0x7f ;  /* 0x0000007fff047424 */ /* 0x000fca00078e00ff */
[----:B-1----:R-:W-:-:S05]  /*0e10*/  LOP3.LUT R3, R3, 0xff, R4, 0xb8, !PT ;  /* 0x000000ff03037812 */ /* 0x002fca00078eb804 */
[----:B------:R4:W-:Y:S02]  /*0e20*/  STS [UR20+0x38], R3 ;  /* 0x00003803ff007988 */ /* 0x0009e40008000814 */
.L_x_34:
[----:B------:R-:W-:Y:S05]  /*0e30*/  @P2 BREAK B2 ;  /* 0x0000000000022942 */ /* 0x000fea0003800000 */
[----:B------:R-:W-:Y:S05]  /*0e40*/  @P2 BRA `(.L_x_36) ;  /* 0x00000000000c2947 */ /* 0x000fea0003800000 */
[----:B------:R1:W-:Y:S02]  /*0e50*/  STS [UR20+0x20], R7 ;  /* 0x00002007ff007988 */ /* 0x0003e40008000814 */
.L_x_35:
[----:B------:R-:W-:Y:S05]  /*0e60*/  BSYNC B2 ;  /* 0x0000000000027941 */ /* 0x000fea0003800000 */
.L_x_33:
[----:B------:R1:W-:Y:S02]  /*0e70*/  @!P2 STS [UR20+0x24], R6 ;  /* 0x00002406ff00a988 */ /* 0x0003e40008000814 */
.L_x_36:
[----:B------:R-:W-:Y:S05]  /*0e80*/  BSYNC B3 ;  /* 0x0000000000037941 */ /* 0x000fea0003800000 */
.L_x_32:
[----:B------:R-:W-:Y:S05]  /*0e90*/  WARPSYNC.ALL ;  /* 0x0000000000007948 */ /* 0x000fea0003800000 */
[----:B------:R-:W-:Y:S04]  /*0ea0*/  BSSY B3, `(.L_x_37) ;  /* 0x000000e000037945 */ /* 0x000fe80003800000 */
[----:B------:R-:W-:Y:S05]  /*0eb0*/  @P2 BRA `(.L_x_38) ;  /* 0x0000000000302947 */ /* 0x000fea0003800000 */
[----:B------:R-:W5:Y:S01]  /*0ec0*/  LDS R4, [UR20+0x34] ;  /* 0x00003414ff047984 */ /* 0x000f620008000800 */
[----:B---3--:R-:W3:Y:S03]  /*0ed0*/  LDC.64 R8, c[0x0][0x248] ;  /* 0x00009200ff087b82 */ /* 0x008ee60000000a00 */
[----:B-1--4-:R-:W1:Y:S01]  /*0ee0*/  LDS R3, [UR20+0x1c] ;  /* 0x00001c14ff037984 */ /* 0x012e620008000800 */
[C---:B---3--:R-:W-:Y:S01]  /*0ef0*/  SHF.L.U64.HI R6, R8.reuse, 0x1, R9 ;  /* 0x0000000108067819 */ /* 0x048fe20000010209 */
[----:B------:R-:W-:-:S03]  /*0f00*/  IMAD.SHL.U32 R5, R8, 0x2, RZ ;  /* 0x0000000208057824 */ /* 0x000fc600078e00ff */
[--C-:B------:R-:W-:Y:S02]  /*0f10*/  SHF.R.U32.HI R8, RZ, 0x4, R6.reuse ;  /* 0x00000004ff087819 */ /* 0x100fe40000011606 */
[----:B------:R-:W-:-:S05]  /*0f20*/  SHF.R.U64 R5, R5, 0x4, R6 ;  /* 0x0000000405057819 */ /* 0x000fca0000001206 */
[----:B------:R3:W-:Y:S01]  /*0f30*/  STS [UR20+0xc], R5 ;  /* 0x00000c05ff007988 */ /* 0x0007e20008000814 */
[----:B-----5:R-:W-:Y:S02]  /*0f40*/  LOP3.LUT R4, R4, 0x7, RZ, 0xb8, !PT ;  /* 0x0000000704047812 */ /* 0x020fe400078eb8ff */
[----:B-1----:R-:W-:-:S03]  /*0f50*/  LOP3.LUT R3, R3, 0xf, R8, 0xb8, !PT ;  /* 0x0000000f03037812 */ /* 0x002fc600078eb808 */
[----:B------:R3:W-:Y:S04]  /*0f60*/  STS [UR20+0x34], R4 ;  /* 0x00003404ff007988 */ /* 0x0007e80008000814 */
[----:B------:R3:W-:Y:S02]  /*0f70*/  STS [UR20+0x1c], R3 ;  /* 0x00001c03ff007988 */ /* 0x0007e40008000814 */
.L_x_38:
[----:B------:R-:W-:Y:S05]  /*0f80*/  BSYNC B3 ;  /* 0x0000000000037941 */ /* 0x000fea0003800000 */
.L_x_37:
[----:B------:R-:W-:Y:S04]  /*0f90*/  BSSY B3, `(.L_x_39) ;  /* 0x000001a000037945 */ /* 0x000fe80003800000 */
[----:B------:R-:W-:Y:S04]  /*0fa0*/  BSSY B4, `(.L_x_40) ;  /* 0x0000015000047945 */ /* 0x000fe80003800000 */
[----:B------:R-:W-:Y:S05]  /*0fb0*/  @P2 BRA `(.L_x_41) ;  /* 0x0000000000202947 */ /* 0x000fea0003800000 */
[----:B-1-34-:R-:W1:Y:S02]  /*0fc0*/  LDS R3, [UR20+0x34] ;  /* 0x00003414ff037984 */ /* 0x01ae640008000800 */
[----:B-1----:R-:W-:-:S05]  /*0fd0*/  LOP3.LUT R3, R3, 0x38, RZ, 0xb8, !PT ;  /* 0x0000003803037812 */ /* 0x002fca00078eb8ff */
[----:B------:R1:W-:Y:S01]  /*0fe0*/  STS [UR20+0x34], R3 ;  /* 0x00003403ff007988 */ /* 0x0003e20008000814 */
[----:B------:R-:W-:Y:S05]  /*0ff0*/  @P2 BRA `(.L_x_42) ;  /* 0x0000000000202947 */ /* 0x000fea0003800000 */
[----:B-1----:R-:W1:Y:S01]  /*1000*/  LDS R3, [UR20+0x8] ;  /* 0x00000814ff037984 */ /* 0x002e620008000800 */
[----:B------:R-:W-:-:S05]  /*1010*/  IMAD.MOV.U32 R4, RZ, RZ, 0x780 ;  /* 0x00000780ff047424 */ /* 0x000fca00078e00ff */
[----:B-1----:R-:W-:-:S05]  /*1020*/  LOP3.LUT R3, R3, 0x500, R4, 0xd8, !PT ;  /* 0x0000050003037812 */ /* 0x002fca00078ed804 */
[----:B------:R1:W-:Y:S02]  /*1030*/  STS [UR20+0x8], R3 ;  /* 0x00000803ff007988 */ /* 0x0003e40008000814 */
.L_x_41:
[----:B------:R-:W-:Y:S05]  /*1040*/  @P2 BRA `(.L_x_43) ;  /* 0x0000000000282947 */ /* 0x000fea0003800000 */
[----:B-1-34-:R-:W1:Y:S02]  /*1050*/  LDS R3, [UR20+0x8] ;  /* 0x00000814ff037984 */ /* 0x01ae640008000800 */
[----:B-1----:R-:W-:-:S05]  /*1060*/  LOP3.LUT R3, R3, 0x1800, RZ, 0xb8, !PT ;  /* 0x0000180003037812 */ /* 0x002fca00078eb8ff */
[----:B------:R3:W-:Y:S02]  /*1070*/  STS [UR20+0x8], R3 ;  /* 0x00000803ff007988 */ /* 0x0007e40008000814 */
.L_x_42:
[----:B------:R-:W-:Y:S05]  /*1080*/  @P2 BREAK B4 ;  /* 0x0000000000042942 */ /* 0x000fea0003800000 */
[----:B------:R-:W-:Y:S05]  /*1090*/  @P2 BRA `(.L_x_44) ;  /* 0x0000000000242947 */ /* 0x000fea0003800000 */
[----:B-1-3--:R-:W1:Y:S01]  /*10a0*/  LDS R3, [UR20+0x8] ;  /* 0x00000814ff037984 */ /* 0x00ae620008000800 */
[----:B------:R-:W-:-:S05]  /*10b0*/  IMAD.MOV.U32 R4, RZ, RZ, 0x6000 ;  /* 0x00006000ff047424 */ /* 0x000fca00078e00ff */
[----:B-1----:R-:W-:-:S04]  /*10c0*/  LOP3.LUT R3, R3, 0x6000, R4, 0xd8, !PT ;  /* 0x0000600003037812 */ /* 0x002fc800078ed804 */
[----:B------:R-:W-:-:S05]  /*10d0*/  LOP3.LUT R3, R3, 0x400000, RZ, 0xb8, !PT ;  /* 0x0040000003037812 */ /* 0x000fca00078eb8ff */
[----:B------:R1:W-:Y:S02]  /*10e0*/  STS [UR20+0x8], R3 ;  /* 0x00000803ff007988 */ /* 0x0003e40008000814 */
.L_x_43:
[----:B------:R-:W-:Y:S05]  /*10f0*/  BSYNC B4 ;  /* 0x0000000000047941 */ /* 0x000fea0003800000 */
.L_x_40:
[----:B-1-34-:R-:W1:Y:S02]  /*1100*/  @!P2 LDS R3, [UR20+0x8] ;  /* 0x00000814ff03a984 */ /* 0x01ae640008000800 */
[----:B-1----:R-:W-:-:S05]  /*1110*/  @!P2 LOP3.LUT R3, R3, 0x8000, RZ, 0xb8, !PT ;  /* 0x000080000303a812 */ /* 0x002fca00078eb8ff */
[----:B------:R4:W-:Y:S02]  /*1120*/  @!P2 STS [UR20+0x8], R3 ;  /* 0x00000803ff00a988 */ /* 0x0009e40008000814 */
.L_x_44:
[----:B------:R-:W-:Y:S05]  /*1130*/  BSYNC B3 ;  /* 0x0000000000037941 */ /* 0x000fea0003800000 */
.L_x_39:
[----:B------:R-:W-:Y:S05]  /*1140*/  WARPSYNC.ALL ;  /* 0x0000000000007948 */ /* 0x000fea0003800000 */
[----:B------:R-:W-:Y:S01]  /*1150*/  UIADD3 UR5, UR5, 0x100, URZ ;  /* 0x0000010005057890 */ /* 0x000fe2000fffe03f */
[----:B------:R-:W-:Y:S01]  /*1160*/  ISETP.GE.AND P1, PT, R14, 0x1, PT ;  /* 0x000000010e00780c */ /* 0x000fe20003f26270 */
[----:B------:R-:W-:Y:S01]  /*1170*/  IMAD.MOV.U32 R88, RZ, RZ, RZ ;  /* 0x000000ffff587224 */ /* 0x000fe200078e00ff */
[----:B------:R-:W-:Y:S01]  /*1180*/  SHF.R.U32.HI R7, RZ, 0x5, R0 ;  /* 0x00000005ff077819 */ /* 0x000fe20000011600 */
[----:B------:R-:W-:-:S04]  /*1190*/  UIADD3 UR26, UP0, UR5, UR26, URZ ;  /* 0x0000001a051a7290 */ /* 0x000fc8000ff1e03f */
[----:B------:R-:W-:Y:S01]  /*11a0*/  ULEA.HI.X.SX32 UR27, UR5, UR27, 0x1, UP0 ;  /* 0x0000001b051b7291 */ /* 0x000fe200080f0e3f */
[----:B------:R-:W-:Y:S11]  /*11b0*/  @P0 BRA `(.L_x_45) ;  /* 0x0000000000280947 */ /* 0x000ff60003800000 */
[----:B-1-34-:R-:W1:Y:S01]  /*11c0*/  S2R R3, SR_LANEID ;  /* 0x0000000000037919 */ /* 0x01ae620000000000 */
[----:B------:R-:W-:Y:S05]  /*11d0*/  WARPSYNC.ALL ;  /* 0x0000000000007948 */ /* 0x000fea0003800000 */
[----:B-1----:R-:W-:-:S05]  /*11e0*/  IMAD.SHL.U32 R6, R3, 0x4, RZ ;  /* 0x0000000403067824 */ /* 0x002fca00078e00ff */
[----:B------:R-:W1:Y:S01]  /*11f0*/  LDS R3, [R6+UR20] ;  /* 0x0000001406037984 */ /* 0x000e620008000800 */
[----:B------:R-:W-:-:S05]  /*1200*/  IADD3 R4, P3, R6, UR26, RZ ;  /* 0x0000001a06047c10 */ /* 0x000fca000ff7e0ff */
[----:B------:R-:W-:-:S05]  /*1210*/  IMAD.X R5, RZ, RZ, UR27, P3 ;  /* 0x0000001bff057e24 */ /* 0x000fca00098e06ff */
[----:B-1----:R1:W3:Y:S01]  /*1220*/  ATOMG.E.EXCH.STRONG.GPU PT, RZ, [R4], R3 ;  /* 0x0000000304ff73a8 */ /* 0x0022e200041ee100 */
[----:B------:R-:W-:-:S04]  /*1230*/  DEPBAR {5,4,3,2,1,0} ;  /* 0x0000003f0000791a */ /* 0x000fc80000000000 */
[----:B------:R1:W-:Y:S01]  /*1240*/  UTMACCTL.IV [UR26] ;  /* 0x000000001a0079b9 */ /* 0x0003e20008000000 */
[----:B------:R-:W-:Y:S01]  /*1250*/  NOP ;  /* 0x0000000000007918 */ /* 0x000fe20000000000 */
.L_x_45:
[----:B------:R-:W-:Y:S05]  /*1260*/  @P0 BRA `(.L_x_46) ;  /* 0x00000000000c0947 */ /* 0x000fea0003800000 */
[----:B------:R0:W-:Y:S01]  /*1270*/  UTMACMDFLUSH ;  /* 0x00000000000079b7 */ /* 0x0001e20000000000 */
[----:B------:R-:W-:Y:S05]  /*1280*/  @P0 BRA `(.L_x_46) ;  /* 0x0000000000040947 */ /* 0x000fea0003800000 */
[----:B------:R-:W-:-:S04]  /*1290*/  DEPBAR.LE SB0, 0x0 ;  /* 0x000080000000791a */ /* 0x000fc80000000000 */
.L_x_46:
[----:B------:R-:W-:Y:S05]  /*12a0*/  WARPSYNC.ALL ;  /* 0x0000000000007948 */ /* 0x000fea0003800000 */
[----:B---3--:R-:W-:Y:S01]  /*12b0*/  BAR.SYNC.DEFER_BLOCKING 0x0 ;  /* 0x0000000000007b1d */ /* 0x008fe20000010000 */
[----:B------:R-:W-:Y:S01]  /*12c0*/  R2UR UR23, R7 ;  /* 0x00000000071772ca */ /* 0x000fe200000e0000 */
[----:B------:R-:W-:Y:S01]  /*12d0*/  USHF.L.U32 UR28, UR32, 0x7, URZ ;  /* 0x00000007201c7899 */ /* 0x000fe2000800063f */
[----:B------:R-:W-:Y:S01]  /*12e0*/  IMAD.MOV.U32 R89, RZ, RZ, RZ ;  /* 0x000000ffff597224 */ /* 0x000fe200078e00ff */
[----:B------:R-:W-:Y:S02]  /*12f0*/  CS2R R90, SRZ ;  /* 0x00000000005a7805 */ /* 0x000fe4000001ff00 */
[----:B------:R-:W-:Y:S01]  /*1300*/  CS2R R92, SRZ ;  /* 0x00000000005c7805 */ /* 0x000fe2000001ff00 */
[----:B------:R-:W-:Y:S01]  /*1310*/  VOTEU.ALL UP0, P2 ;  /* 0x00000000003f7886 */ /* 0x000fe20001000000 */
[----:B------:R-:W-:Y:S01]  /*1320*/  UMOV UR6, 0x1 ;  /* 0x0000000100067882 */ /* 0x000fe20000000000 */
[----:B------:R-:W-:Y:S01]  /*1330*/  VOTEU.ALL UP1, P2 ;  /* 0x00000000003f7886 */ /* 0x000fe20001020000 */
[----:B------:R-:W-:Y:S01]  /*1340*/  VOTEU.ALL UP2, P2 ;  /* 0x00000000003f7886 */ /* 0x000fe20001040000 */
[----:B------:R-:W-:Y:S01]  /*1350*/  VOTEU.ALL UP3, P2 ;  /* 0x00000000003f7886 */ /* 0x000fe20001060000 */
[----:B------:R-:W-:-:S04]  /*1360*/  @!UP0 UIADD3 UR8, -UR6, 0x100000, URZ ;  /* 0x0010000006088890 */ /* 0x000fc8000fffe13f */
[----:B------:R-:W-:Y:S02]  /*1370*/  @!UP0 USHF.L.U32 UR9, UR8, 0xb, URZ ;  /* 0x0000000b08098899 */ /* 0x000fe4000800063f */
[----:B------:R-:W-:Y:S01]  /*1380*/  @!UP0 USHF.L.U32 UR8, UR8, 0x1, URZ ;  /* 0x0000000108088899 */ /* 0x000fe2000800063f */
[----:B------:R-:W-:Y:S01]  /*1390*/  CS2R R94, SRZ ;  /* 0x00000000005e7805 */ /* 0x000fe2000001ff00 */
        /* <DEDUP_REMOVED lines=12> */
[----:B------:R-:W-:Y:S01]  /*1460*/  VOTEU.ALL UP0, P2 ;  /* 0x00000000003f7886 */ /* 0x000fe20001000000 */
[----:B------:R-:W-:Y:S02]  /*1470*/  CS2R R102, SRZ ;  /* 0x0000000000667805 */ /* 0x000fe4000001ff00 */
[----:B------:R-:W-:Y:S02]  /*1480*/  CS2R R104, SRZ ;  /* 0x0000000000687805 */ /* 0x000fe4000001ff00 */
[----:B------:R-:W-:Y:S02]  /*1490*/  CS2R R106, SRZ ;  /* 0x00000000006a7805 */ /* 0x000fe4000001ff00 */
[----:B------:R-:W-:Y:S01]  /*14a0*/  CS2R R108, SRZ ;  /* 0x00000000006c7805 */ /* 0x000fe2000001ff00 */
[----:B------:R-:W3:Y:S02]  /*14b0*/  FENCE.VIEW.ASYNC.S ;  /* 0x00000000000073c6 */ /* 0x000ee40000000000 */
[----:B---3--:R-:W3:Y:S02]  /*14c0*/  @!UP0 SYNCS.EXCH.64 URZ, [UR20+0x10000], UR8 ;  /* 0x01000008143f85b2 */ /* 0x008ee40008000100 */
[----:B---3--:R-:W-:Y:S01]  /*14d0*/  BAR.SYNC.DEFER_BLOCKING 0x0 ;  /* 0x0000000000007b1d */ /* 0x008fe20000010000 */
[----:B------:R-:W-:-:S02]  /*14e0*/  CS2R R110, SRZ ;  /* 0x00000000006e7805 */ /* 0x000fc4000001ff00 */
[----:B------:R-:W-:Y:S02]  /*14f0*/  CS2R R112, SRZ ;  /* 0x0000000000707805 */ /* 0x000fe4000001ff00 */
[----:B------:R-:W-:Y:S02]  /*1500*/  CS2R R114, SRZ ;  /* 0x0000000000727805 */ /* 0x000fe4000001ff00 */
[----:B------:R-:W-:Y:S02]  /*1510*/  CS2R R116, SRZ ;  /* 0x0000000000747805 */ /* 0x000fe4000001ff00 */
[----:B------:R-:W-:Y:S02]  /*1520*/  CS2R R118, SRZ ;  /* 0x0000000000767805 */ /* 0x000fe4000001ff00 */
[----:B------:R-:W-:Y:S02]  /*1530*/  CS2R R120, SRZ ;  /* 0x0000000000787805 */ /* 0x000fe4000001ff00 */
        /* <DEDUP_REMOVED lines=16> */
[----:B------:R-:W-:Y:S01]  /*1640*/  CS2R R26, SRZ ;  /* 0x00000000001a7805 */ /* 0x000fe2000001ff00 */
[----:B------:R3:W4:Y:S02]  /*1650*/  @!UP1 SYNCS.EXCH.64 URZ, [UR20+0x10008], UR10 ;  /* 0x0100080a143f95b2 */ /* 0x0007240008000100 */
[----:B----4-:R-:W-:Y:S01]  /*1660*/  BAR.SYNC.DEFER_BLOCKING 0x0 ;  /* 0x0000000000007b1d */ /* 0x010fe20000010000 */
        /* <DEDUP_REMOVED lines=9> */
[----:B------:R-:W-:Y:S01]  /*1700*/  CS2R R46, SRZ ;  /* 0x00000000002e7805 */ /* 0x000fe2000001ff00 */
[----:B---3--:R-:W-:Y:S01]  /*1710*/  USHF.L.U32 UR11, UR29, 0x7, URZ ;  /* 0x000000071d0b7899 */ /* 0x008fe2000800063f */
        /* <DEDUP_REMOVED lines=12> */
[----:B------:R3:W4:Y:S02]  /*17e0*/  @!UP2 SYNCS.EXCH.64 URZ, [UR20+0x10010], UR12 ;  /* 0x0100100c143fa5b2 */ /* 0x0007240008000100 */
[----:B----4-:R-:W-:Y:S01]  /*17f0*/  BAR.SYNC.DEFER_BLOCKING 0x0 ;  /* 0x0000000000007b1d */ /* 0x010fe20000010000 */
[----:B------:R-:W-:Y:S02]  /*1800*/  CS2R R72, SRZ ;  /* 0x0000000000487805 */ /* 0x000fe4000001ff00 */
[----:B------:R-:W-:-:S02]  /*1810*/  CS2R R74, SRZ ;  /* 0x00000000004a7805 */ /* 0x000fc4000001ff00 */
[----:B------:R-:W-:Y:S02]  /*1820*/  CS2R R76, SRZ ;  /* 0x00000000004c7805 */ /* 0x000fe4000001ff00 */
[----:B------:R-:W-:Y:S02]  /*1830*/  CS2R R78, SRZ ;  /* 0x00000000004e7805 */ /* 0x000fe4000001ff00 */
[----:B------:R-:W-:Y:S02]  /*1840*/  CS2R R80, SRZ ;  /* 0x0000000000507805 */ /* 0x000fe4000001ff00 */
[----:B------:R-:W-:Y:S02]  /*1850*/  CS2R R82, SRZ ;  /* 0x0000000000527805 */ /* 0x000fe4000001ff00 */
[----:B------:R-:W-:Y:S02]  /*1860*/  CS2R R84, SRZ ;  /* 0x0000000000547805 */ /* 0x000fe4000001ff00 */
[----:B------:R-:W-:Y:S01]  /*1870*/  CS2R R86, SRZ ;  /* 0x0000000000567805 */ /* 0x000fe2000001ff00 */
[----:B------:R3:W4:Y:S01]  /*1880*/  @!UP3 SYNCS.EXCH.64 URZ, [UR20+0x10018], UR6 ;  /* 0x01001806143fb5b2 */ /* 0x0007220008000100 */
[----:B------:R-:W-:Y:S05]  /*1890*/  @!P1 BRA `(.L_x_47) ;  /* 0x0000000800149947 */ /* 0x000fea0003800000 */
        /* <DEDUP_REMOVED lines=64> */
[----:B------:R-:W-:Y:S01]  /*1ca0*/  UMOV UR5, URZ ;  /* 0x0000003f00057c82 */ /* 0x000fe20008000000 */
[----:B------:R-:W-:-:S05]  /*1cb0*/  UMOV UR10, URZ ;  /* 0x0000003f000a7c82 */ /* 0x000fca0008000000 */
.L_x_49:
[----:B----4-:R-:W-:Y:S01]  /*1cc0*/  BAR.SYNC.DEFER_BLOCKING 0x0 ;  /* 0x0000000000007b1d */ /* 0x010fe20000010000 */
[----:B------:R-:W-:Y:S01]  /*1cd0*/  ULEA UR34, UR5, UR20, 0x3 ;  /* 0x0000001405227291 */ /* 0x000fe2000f8e183f */
[----:B-1----:R-:W-:Y:S01]  /*1ce0*/  @!P2 IMAD.MOV.U32 R4, RZ, RZ, 0x4000 ;  /* 0x00004000ff04a424 */ /* 0x002fe200078e00ff */
[----:B------:R-:W-:Y:S01]  /*1cf0*/  ELECT P0, URZ, PT ;  /* 0x00000000003f782f */ /* 0x000fe20003800000 */
[----:B------:R-:W-:Y:S01]  /*1d00*/  IMAD.U32 R3, RZ, RZ, UR4 ;  /* 0x00000004ff037e24 */ /* 0x000fe2000f8e00ff */
[----:B------:R-:W-:Y:S02]  /*1d10*/  ULEA UR8, UR5, UR20, 0xd ;  /* 0x0000001405087291 */ /* 0x000fe4000f8e683f */
[C---:B------:R-:W-:Y:S02]  /*1d20*/  ISETP.LT.U32.AND P0, PT, R2.reuse, 0x20, P0 ;  /* 0x000000200200780c */ /* 0x040fe40000701070 */
[----:B------:R-:W-:Y:S02]  /*1d30*/  ELECT P1, URZ, PT ;  /* 0x00000000003f782f */ /* 0x000fe40003820000 */
[----:B------:R-:W-:Y:S01]  /*1d40*/  SHF.L.U32 R3, R3, 0x1f, RZ ;  /* 0x0000001f03037819 */ /* 0x000fe200000006ff */
[----:B------:R-:W-:Y:S01]  /*1d50*/  ULOP3.LUT UR16, UR23, 0x1, URZ, 0xc0, !UPT ;  /* 0x0000000117107892 */ /* 0x000fe2000f8ec03f */
[----:B------:R-:W-:Y:S01]  /*1d60*/  ISETP.LT.U32.AND P1, PT, R2, 0x40, P1 ;  /* 0x000000400200780c */ /* 0x000fe20000f21070 */
[----:B---3--:R-:W-:-:S02]  /*1d70*/  UIADD3 UR12, UR8, 0x8000, URZ ;  /* 0x00008000080c7890 */ /* 0x008fc4000fffe03f */
[----:B------:R-:W-:Y:S02]  /*1d80*/  ULEA UR18, UR16, UR28, 0x6 ;  /* 0x0000001c10127291 */ /* 0x000fe4000f8e303f */
[----:B------:R-:W-:Y:S01]  /*1d90*/  ULEA UR16, UR16, UR12, 0xc ;  /* 0x0000000c10107291 */ /* 0x000fe2000f8e603f */
[----:B------:R-:W-:Y:S01]  /*1da0*/  UMOV UR19, UR10 ;  /* 0x0000000a00137c82 */ /* 0x000fe20008000000 */
[----:B------:R-:W-:Y:S01]  /*1db0*/  VOTEU.ANY UP0, P0 ;  /* 0x00000000003f7886 */ /* 0x000fe20000000100 */
[----:B------:R-:W-:Y:S01]  /*1dc0*/  VOTEU.ANY UP2, P0 ;  /* 0x00000000003f7886 */ /* 0x000fe20000040100 */
[----:B------:R-:W-:Y:S01]  /*1dd0*/  USHF.R.U32.HI UR33, URZ, 0x4, UR12 ;  /* 0x000000043f217899 */ /* 0x000fe2000801160c */
[----:B------:R1:W-:Y:S01]  /*1de0*/  @!P2 SYNCS.ARRIVE.TRANS64 RZ, [UR34+0x10000], R4 ;  /* 0x01000004ffffa9a7 */ /* 0x0003e20008000022 */
[----:B------:R3:W-:Y:S06]  /*1df0*/  MEMBAR.ALL.CTA ;  /* 0x0000000000007992 */ /* 0x0007ec0000008000 */
[----:B---3--:R-:W3:Y:S01]  /*1e00*/  FENCE.VIEW.ASYNC.S ;  /* 0x00000000000073c6 */ /* 0x008ee20000000000 */
[----:B------:R-:W-:Y:S01]  /*1e10*/  @UP0 UIADD3 UR9, UR34, 0x10000, URZ ;  /* 0x0001000022090890 */ /* 0x000fe2000fffe03f */
[----:B------:R-:W-:Y:S01]  /*1e20*/  @UP0 UMOV UR6, UR22 ;  /* 0x0000001600060c82 */ /* 0x000fe20008000000 */
[----:B------:R-:W-:Y:S01]  /*1e30*/  @UP0 UMOV UR7, UR21 ;  /* 0x0000001500070c82 */ /* 0x000fe20008000000 */
[----:B---3--:R-:W-:Y:S01]  /*1e40*/  VOTEU.ANY UP1, P1 ;  /* 0x00000000003f7886 */ /* 0x008fe20000820100 */
[----:B------:R-:W-:Y:S01]  /*1e50*/  VOTEU.ANY UP3, P1 ;  /* 0x00000000003f7886 */ /* 0x000fe20000860100 */
[----:B------:R-:W-:-:S02]  /*1e60*/  USHF.R.U32.HI UR12, URZ, 0x4, UR8 ;  /* 0x000000043f0c7899 */ /* 0x000fc40008011608 */
[----:B------:R-:W-:Y:S02]  /*1e70*/  USGXT.U32 UR33, UR33, 0xe ;  /* 0x0000000e2121789a */ /* 0x000fe40008000000 */
[----:B------:R-:W-:Y:S01]  /*1e80*/  @UP1 UIADD3 UR17, UR34, 0x10000, URZ ;  /* 0x0001000022111890 */ /* 0x000fe2000fffe03f */
[----:B------:R-:W-:Y:S01]  /*1e90*/  @UP1 UMOV UR30, UR24 ;  /* 0x00000018001e1c82 */ /* 0x000fe20008000000 */
[----:B------:R-:W-:Y:S01]  /*1ea0*/  @UP1 UMOV UR31, UR25 ;  /* 0x00000019001f1c82 */ /* 0x000fe20008000000 */
[----:B------:R-:W-:Y:S02]  /*1eb0*/  USGXT.U32 UR12, UR12, 0xe ;  /* 0x0000000e0c0c789a */ /* 0x000fe40008000000 */
[----:B------:R-:W-:Y:S01]  /*1ec0*/  ULOP3.LUT UR14, UR33, 0x1000000, URZ, 0xfc, !UPT ;  /* 0x01000000210e7892 */ /* 0x000fe2000f8efc3f */
[----:B------:R-:W-:Y:S01]  /*1ed0*/  UMOV UR13, 0x80000020 ;  /* 0x80000020000d7882 */ /* 0x000fe20000000000 */
[----:B------:R-:W-:Y:S01]  /*1ee0*/  UMOV UR15, 0x40000040 ;  /* 0x40000040000f7882 */ /* 0x000fe20000000000 */
[----:B------:R-:W-:Y:S06]  /*1ef0*/  BAR.SYNC.DEFER_BLOCKING 0x0 ;  /* 0x0000000000007b1d */ /* 0x000fec0000010000 */
[----:B------:R1:W-:Y:S02]  /*1f00*/  @UP2 UTMALDG.2D [UR8], [UR6] ;  /* 0x00000008060025b4 */ /* 0x0003e40008008000 */
[----:B------:R-:W-:Y:S06]  /*1f10*/  BAR.SYNC.DEFER_BLOCKING 0x0 ;  /* 0x0000000000007b1d */ /* 0x000fec0000010000 */
[----:B------:R1:W-:Y:S02]  /*1f20*/  @UP3 UTMALDG.2D [UR16], [UR30] ;  /* 0x000000101e0035b4 */ /* 0x0003e40008008000 */
[----:B------:R-:W-:Y:S06]  /*1f30*/  BAR.SYNC.DEFER_BLOCKING 0x0 ;  /* 0x0000000000007b1d */ /* 0x000fec0000010000 */
[----:B------:R-:W3:Y:S02]  /*1f40*/  SYNCS.PHASECHK.TRANS64.TRYWAIT P0, [UR34+0x10000], R3 ;  /* 0x01000003ff0075a7 */ /* 0x000ee40008000162 */
[----:B-1-3--:R-:W-:Y:S05]  /*1f50*/  @!P0 BRA `(.L_x_48) ;  /* 0x0000000800488947 */ /* 0x00afea0003800000 */
.L_x_50:
[----:B------:R-:W-:Y:S02]  /*1f60*/  WARPGROUP.DEPBAR.LE gsb0, 0x0 ;  /* 0x00008000000079c5 */ /* 0x000fe40000010000 */
[----:B------:R-:W-:Y:S01]  /*1f70*/  WARPGROUP.ARRIVE ;  /* 0x00000000000079c5 */ /* 0x000fe20000000000 */
[----:B------:R-:W-:Y:S01]  /*1f80*/  UIADD3 UR16, UP0, UR12, 0x2, URZ ;  /* 0x000000020c107890 */ /* 0x000fe2000ff1e03f */
[----:B------:R-:W1:Y:S01]  /*1f90*/  LDC R3, c[0x0][0x230] ;  /* 0x00008c00ff037b82 */ /* 0x000e620000000800 */
[----:B------:R-:W-:Y:S01]  /*1fa0*/  UMOV UR8, URZ ;  /* 0x0000003f00087c82 */ /* 0x000fe20008000000 */
[----:B------:R-:W-:Y:S01]  /*1fb0*/  UMOV UR18, 0x1000080 ;  /* 0x0100008000127882 */ /* 0x000fe20000000000 */
[----:B------:R-:W-:Y:S01]  /*1fc0*/  UIADD3.X UR17, UR8, -0x7fffffe0, URZ, UP0, !UPT ;  /* 0x8000002008117890 */ /* 0x000fe200087fe43f */
[----:B------:R-:W-:Y:S01]  /*1fd0*/  HGMMA.64x128x16.F32.BF16 R88, gdesc[UR12].tnspB, R88 ;  /* 0x41e000000c5879f0 */ /* 0x000fe20008701858 */
[----:B------:R-:W-:Y:S01]  /*1fe0*/  UMOV UR19, 0x40000040 ;  /* 0x4000004000137882 */ /* 0x000fe20000000000 */
[----:B------:R-:W-:Y:S01]  /*1ff0*/  UMOV UR6, UR33 ;  /* 0x0000002100067c82 */ /* 0x000fe20008000000 */
[----:B------:R-:W-:Y:S01]  /*2000*/  UMOV UR7, URZ ;  /* 0x0000003f00077c82 */ /* 0x000fe20008000000 */
[----:B------:R-:W-:-:S02]  /*2010*/  UIADD3.64 UR12, UR16, 0xfe, URZ ;  /* 0x000000fe100c7897 */ /* 0x000fc4000fffe03f */
[----:B------:R-:W-:Y:S02]  /*2020*/  UIADD3.64 UR18, UR6, UR18, URZ ;  /* 0x0000001206127297 */ /* 0x000fe4000fffe03f */
[----:B------:R-:W-:Y:S02]  /*2030*/  UIADD3 UR10, UR10, 0x20, URZ ;  /* 0x000000200a0a7890 */ /* 0x000fe4000fffe03f */
[----:B------:R-:W-:-:S04]  /*2040*/  UIADD3 UR5, UR5, 0x1, URZ ;  /* 0x0000000105057890 */ /* 0x000fc8000fffe03f */
[----:B------:R-:W-:-:S04]  /*2050*/  UISETP.NE.U32.AND UP0, UPT, UR5, 0x4, UPT ;  /* 0x000000040500788c */ /* 0x000fc8000bf05070 */
[----:B------:R-:W-:Y:S01]  /*2060*/  USEL UR6, URZ, 0x1, UP0 ;  /* 0x000000013f067887 */ /* 0x000fe20008000000 */
[----:B-1----:R-:W-:Y:S01]  /*2070*/  ISETP.LE.AND P0, PT, R3, UR10, PT ;  /* 0x0000000a03007c0c */ /* 0x002fe2000bf03270 */
[----:B------:R-:W-:Y:S02]  /*2080*/  USEL UR5, UR5, URZ, UP0 ;  /* 0x0000003f05057287 */ /* 0x000fe40008000000 */
[----:B------:R-:W-:Y:S01]  /*2090*/  ULOP3.LUT UR4, UR4, UR6, URZ, 0x3c, !UPT ;  /* 0x0000000604047292 */ /* 0x000fe2000f8e3c3f */
[----:B------:R-:W-:Y:S01]  /*20a0*/  HGMMA.64x128x16.F32.BF16 R88, gdesc[UR16].tnspB, R88 ;  /* 0x41e00000105879f0 */ /* 0x000fe20008701858 */
[----:B------:R-:W-:-:S11]  /*20b0*/  UIADD3.64 UR16, UR16, 0x100, URZ ;  /* 0x0000010010107897 */ /* 0x000fd6000fffe03f */
[----:B------:R-:W-:-:S12]  /*20c0*/  HGMMA.64x128x16.F32.BF16 R24, gdesc[UR12].tnspB, R24 ;  /* 0x41e000000c1879f0 */ /* 0x000fd80008701818 */
[----:B------:R-:W-:Y:S01]  /*20d0*/  HGMMA.64x128x16.F32.BF16 R24, gdesc[UR16].tnspB, R24, gsb0 ;  /* 0x41e00000101879f0 */ /* 0x000fe20008001818 */
[----:B------:R-:W-:Y:S05]  /*20e0*/  @!P0 BRA `(.L_x_49) ;  /* 0xfffffff800f48947 */ /* 0x000fea000383ffff */
.L_x_47:
[----:B------:R-:W-:Y:S02]  /*20f0*/  WARPGROUP.DEPBAR.LE gsb0, 0x0 ;  /* 0x00008000000079c5 */ /* 0x000fe40000010000 */
[----:B----4-:R-:W-:Y:S01]  /*2100*/  BAR.SYNC.DEFER_BLOCKING 0x0 ;  /* 0x0000000000007b1d */ /* 0x010fe20000010000 */
[C---:B-1----:R-:W-:Y:S01]  /*2110*/  IMAD.SHL.U32 R3, R0.reuse, 0x80, RZ ;  /* 0x0000008000037824 */ /* 0x042fe200078e00ff */
[----:B------:R-:W-:Y:S01]  /*2120*/  ELECT P0, URZ, PT ;  /* 0x00000000003f782f */ /* 0x000fe20003800000 */
[----:B------:R-:W-:Y:S01]  /*2130*/  IMAD.SHL.U32 R4, R0, 0x10, RZ ;  /* 0x0000001000047824 */ /* 0x000fe200078e00ff */
[----:B------:R-:W-:Y:S01]  /*2140*/  F2FP.BF16.F32.PACK_AB R88, R89, R88 ;  /* 0x000000585958723e */ /* 0x000fe200000010ff */
[----:B------:R-:W-:Y:S01]  /*2150*/  ULOP3.LUT UR23, UR23, 0x1, URZ, 0xc0, !UPT ;  /* 0x0000000117177892 */ /* 0x000fe2000f8ec03f */
[----:B------:R-:W-:Y:S01]  /*2160*/  LOP3.LUT R3, R3, 0x780, RZ, 0xc0, !PT ;  /* 0x0000078003037812 */ /* 0x000fe200078ec0ff */
[----:B------:R-:W-:Y:S01]  /*2170*/  UMOV UR10, UR11 ;  /* 0x0000000b000a7c82 */ /* 0x000fe20008000000 */
[----:B------:R-:W-:Y:S01]  /*2180*/  F2FP.BF16.F32.PACK_AB R89, R91, R90 ;  /* 0x0000005a5b59723e */ /* 0x000fe200000010ff */
[----:B------:R-:W-:Y:S01]  /*2190*/  ULEA UR8, UR23, UR20, 0xe ;  /* 0x0000001417087291 */ /* 0x000fe2000f8e703f */
[----:B------:R-:W-:Y:S01]  /*21a0*/  LOP3.LUT R3, R3, 0x70, R4, 0xf8, !PT ;  /* 0x0000007003037812 */ /* 0x000fe200078ef804 */
[----:B------:R-:W-:Y:S01]  /*21b0*/  ULEA UR9, UR23, UR28, 0x6 ;  /* 0x0000001c17097291 */ /* 0x000fe2000f8e303f */
[----:B------:R-:W-:-:S02]  /*21c0*/  F2FP.BF16.F32.PACK_AB R120, R121, R120 ;  /* 0x000000787978723e */ /* 0x000fc400000010ff */
[----:B------:R-:W-:Y:S01]  /*21d0*/  LOP3.LUT R3, R3, 0x10, R0, 0x78, !PT ;  /* 0x0000001003037812 */ /* 0x000fe200078e7800 */
[----:B------:R-:W-:Y:S01]  /*21e0*/  IMAD.SHL.U32 R0, R0, 0x40, RZ ;  /* 0x0000004000007824 */ /* 0x000fe200078e00ff */
[----:B------:R-:W-:Y:S02]  /*21f0*/  ISETP.LT.U32.AND P0, PT, R2, 0x40, P0 ;  /* 0x000000400200780c */ /* 0x000fe40000701070 */
[----:B------:R-:W-:Y:S02]  /*2200*/  F2FP.BF16.F32.PACK_AB R90, R93, R92 ;  /* 0x0000005c5d5a723e */ /* 0x000fe400000010ff */
[----:B------:R-:W-:Y:S02]  /*2210*/  LOP3.LUT R0, R3, 0x1800, R0, 0xf8, !PT ;  /* 0x0000180003007812 */ /* 0x000fe400078ef800 */
[----:B------:R-:W-:Y:S01]  /*2220*/  F2FP.BF16.F32.PACK_AB R91, R95, R94 ;  /* 0x0000005e5f5b723e */ /* 0x000fe200000010ff */
[----:B------:R-:W1:Y:S02]  /*2230*/  @!P2 SYNCS.CCTL.IV [UR20+0x10000] ;  /* 0x01000000ff00a9b1 */ /* 0x000e640008000014 */
[----:B-1----:R-:W-:Y:S01]  /*2240*/  BAR.SYNC.DEFER_BLOCKING 0x0 ;  /* 0x0000000000007b1d */ /* 0x002fe20000010000 */
[C---:B------:R-:W-:Y:S01]  /*2250*/  LOP3.LUT R3, R0.reuse, 0x20, RZ, 0x3c, !PT ;  /* 0x0000002000037812 */ /* 0x040fe200078e3cff */
[----:B------:R-:W-:Y:S01]  /*2260*/  VIADD R2, R0, UR20 ;  /* 0x0000001400027c36 */ /* 0x000fe20008000000 */
[----:B------:R-:W-:-:S02]  /*2270*/  F2FP.BF16.F32.PACK_AB R121, R123, R122 ;  /* 0x0000007a7b79723e */ /* 0x000fc400000010ff */
[----:B------:R-:W-:Y:S01]  /*2280*/  F2FP.BF16.F32.PACK_AB R24, R25, R24 ;  /* 0x000000181918723e */ /* 0x000fe200000010ff */
[----:B------:R-:W-:Y:S01]  /*2290*/  VIADD R3, R3, UR20 ;  /* 0x0000001403037c36 */ /* 0x000fe20008000000 */
[----:B------:R-:W-:Y:S01]  /*22a0*/  F2FP.BF16.F32.PACK_AB R122, R125, R124 ;  /* 0x0000007c7d7a723e */ /* 0x000fe200000010ff */
[----:B------:R-:W-:Y:S01]  /*22b0*/  VOTEU.ANY UP0, P0 ;  /* 0x00000000003f7886 */ /* 0x000fe20000000100 */
[----:B------:R-:W-:Y:S01]  /*22c0*/  F2FP.BF16.F32.PACK_AB R123, R127, R126 ;  /* 0x0000007e7f7b723e */ /* 0x000fe200000010ff */
[----:B------:R-:W-:Y:S01]  /*22d0*/  VOTEU.ANY UP1, P0 ;  /* 0x00000000003f7886 */ /* 0x000fe20000020100 */
[----:B------:R-:W-:Y:S02]  /*22e0*/  F2FP.BF16.F32.PACK_AB R25, R27, R26 ;  /* 0x0000001a1b19723e */ /* 0x000fe400000010ff */
[----:B------:R-:W-:Y:S01]  /*22f0*/  F2FP.BF16.F32.PACK_AB R56, R57, R56 ;  /* 0x000000383938723e */ /* 0x000fe200000010ff */
[----:B---3--:R-:W-:Y:S01]  /*2300*/  @UP0 UMOV UR6, UR26 ;  /* 0x0000001a00060c82 */ /* 0x008fe20008000000 */
[----:B------:R-:W-:Y:S01]  /*2310*/  F2FP.BF16.F32.PACK_AB R96, R97, R96 ;  /* 0x000000606160723e */ /* 0x000fe200000010ff */
[----:B------:R-:W-:Y:S01]  /*2320*/  @UP0 UMOV UR7, UR27 ;  /* 0x0000001b00070c82 */ /* 0x000fe20008000000 */
[----:B------:R-:W-:-:S02]  /*2330*/  F2FP.BF16.F32.PACK_AB R26, R29, R28 ;  /* 0x0000001c1d1a723e */ /* 0x000fc400000010ff */
[----:B------:R-:W-:Y:S02]  /*2340*/  F2FP.BF16.F32.PACK_AB R27, R31, R30 ;  /* 0x0000001e1f1b723e */ /* 0x000fe400000010ff */
[----:B------:R-:W-:Y:S02]  /*2350*/  F2FP.BF16.F32.PACK_AB R57, R59, R58 ;  /* 0x0000003a3b39723e */ /* 0x000fe400000010ff */
[----:B------:R-:W-:Y:S01]  /*2360*/  F2FP.BF16.F32.PACK_AB R97, R99, R98 ;  /* 0x000000626361723e */ /* 0x000fe200000010ff */
[----:B------:R-:W1:Y:S02]  /*2370*/  @!P2 SYNCS.CCTL.IV [UR20+0x10008] ;  /* 0x01000800ff00a9b1 */ /* 0x000e640008000014 */
[----:B-1----:R-:W-:Y:S01]  /*2380*/  BAR.SYNC.DEFER_BLOCKING 0x0 ;  /* 0x0000000000007b1d */ /* 0x002fe20000010000 */
[----:B------:R-:W-:Y:S02]  /*2390*/  F2FP.BF16.F32.PACK_AB R128, R129, R128 ;  /* 0x000000808180723e */ /* 0x000fe400000010ff */
[----:B------:R-:W-:-:S02]  /*23a0*/  F2FP.BF16.F32.PACK_AB R58, R61, R60 ;  /* 0x0000003c3d3a723e */ /* 0x000fc400000010ff */
[----:B------:R-:W-:Y:S02]  /*23b0*/  F2FP.BF16.F32.PACK_AB R59, R63, R62 ;  /* 0x0000003e3f3b723e */ /* 0x000fe400000010ff */
[----:B------:R-:W-:Y:S02]  /*23c0*/  LOP3.LUT R4, R0, 0x40, RZ, 0x3c, !PT ;  /* 0x0000004000047812 */ /* 0x000fe400078e3cff */
[----:B------:R-:W-:Y:S02]  /*23d0*/  F2FP.BF16.F32.PACK_AB R98, R101, R100 ;  /* 0x000000646562723e */ /* 0x000fe400000010ff */
[----:B------:R-:W-:Y:S01]  /*23e0*/  F2FP.BF16.F32.PACK_AB R99, R103, R102 ;  /* 0x000000666763723e */ /* 0x000fe200000010ff */
[----:B------:R-:W-:Y:S01]  /*23f0*/  VIADD R4, R4, UR20 ;  /* 0x0000001404047c36 */ /* 0x000fe20008000000 */
[----:B------:R-:W-:Y:S02]  /*2400*/  F2FP.BF16.F32.PACK_AB R129, R131, R130 ;  /* 0x000000828381723e */ /* 0x000fe400000010ff */
[----:B------:R-:W-:-:S02]  /*2410*/  F2FP.BF16.F32.PACK_AB R32, R33, R32 ;  /* 0x000000202120723e */ /* 0x000fc400000010ff */
[----:B------:R-:W-:Y:S02]  /*2420*/  F2FP.BF16.F32.PACK_AB R130, R133, R132 ;  /* 0x000000848582723e */ /* 0x000fe400000010ff */
[----:B------:R-:W-:Y:S02]  /*2430*/  F2FP.BF16.F32.PACK_AB R131, R135, R134 ;  /* 0x000000868783723e */ /* 0x000fe400000010ff */
[----:B------:R-:W-:Y:S02]  /*2440*/  F2FP.BF16.F32.PACK_AB R33, R35, R34 ;  /* 0x000000222321723e */ /* 0x000fe400000010ff */
[----:B------:R-:W-:Y:S01]  /*2450*/  F2FP.BF16.F32.PACK_AB R64, R65, R64 ;  /* 0x000000404140723e */ /* 0x000fe200000010ff */
[----:B------:R-:W1:Y:S02]  /*2460*/  @!P2 SYNCS.CCTL.IV [UR20+0x10010] ;  /* 0x01001000ff00a9b1 */ /* 0x000e640008000014 */
[----:B-1----:R-:W-:Y:S01]  /*2470*/  BAR.SYNC.DEFER_BLOCKING 0x0 ;  /* 0x0000000000007b1d */ /* 0x002fe20000010000 */
[----:B------:R-:W-:-:S02]  /*2480*/  F2FP.BF16.F32.PACK_AB R104, R105, R104 ;  /* 0x000000686968723e */ /* 0x000fc400000010ff */
[----:B------:R-:W-:Y:S02]  /*2490*/  F2FP.BF16.F32.PACK_AB R34, R37, R36 ;  /* 0x000000242522723e */ /* 0x000fe400000010ff */
[----:B------:R-:W-:Y:S02]  /*24a0*/  F2FP.BF16.F32.PACK_AB R35, R39, R38 ;  /* 0x000000262723723e */ /* 0x000fe400000010ff */
[----:B------:R-:W-:Y:S02]  /*24b0*/  F2FP.BF16.F32.PACK_AB R65, R67, R66 ;  /* 0x000000424341723e */ /* 0x000fe400000010ff */
[----:B------:R-:W-:Y:S02]  /*24c0*/  F2FP.BF16.F32.PACK_AB R105, R107, R106 ;  /* 0x0000006a6b69723e */ /* 0x000fe400000010ff */
[----:B------:R-:W-:Y:S02]  /*24d0*/  F2FP.BF16.F32.PACK_AB R136, R137, R136 ;  /* 0x000000888988723e */ /* 0x000fe400000010ff */
[----:B------:R-:W-:-:S02]  /*24e0*/  F2FP.BF16.F32.PACK_AB R66, R69, R68 ;  /* 0x000000444542723e */ /* 0x000fc400000010ff */
[----:B------:R-:W-:Y:S02]  /*24f0*/  F2FP.BF16.F32.PACK_AB R67, R71, R70 ;  /* 0x000000464743723e */ /* 0x000fe400000010ff */
[----:B------:R-:W-:Y:S02]  /*2500*/  LOP3.LUT R0, R0, 0x60, RZ, 0x3c, !PT ;  /* 0x0000006000007812 */ /* 0x000fe400078e3cff */
[----:B------:R-:W-:Y:S02]  /*2510*/  F2FP.BF16.F32.PACK_AB R106, R109, R108 ;  /* 0x0000006c6d6a723e */ /* 0x000fe400000010ff */
[----:B------:R-:W-:Y:S01]  /*2520*/  F2FP.BF16.F32.PACK_AB R107, R111, R110 ;  /* 0x0000006e6f6b723e */ /* 0x000fe200000010ff */
[----:B------:R-:W-:Y:S01]  /*2530*/  VIADD R0, R0, UR20 ;  /* 0x0000001400007c36 */ /* 0x000fe20008000000 */
[----:B------:R-:W-:Y:S01]  /*2540*/  F2FP.BF16.F32.PACK_AB R137, R139, R138 ;  /* 0x0000008a8b89723e */ /* 0x000fe200000010ff */
[----:B------:R-:W1:Y:S02]  /*2550*/  @!P2 SYNCS.CCTL.IV [UR20+0x10018] ;  /* 0x01001800ff00a9b1 */ /* 0x000e640008000014 */
[----:B-1----:R-:W-:Y:S01]  /*2560*/  STSM.16.M88.4 [R2], R88 ;  /* 0x0000005802007844 */ /* 0x002fe20000000200 */
[----:B------:R-:W-:-:S02]  /*2570*/  F2FP.BF16.F32.PACK_AB R40, R41, R40 ;  /* 0x000000282928723e */ /* 0x000fc400000010ff */
[----:B------:R-:W-:Y:S01]  /*2580*/  F2FP.BF16.F32.PACK_AB R138, R141, R140 ;  /* 0x0000008c8d8a723e */ /* 0x000fe200000010ff */
[----:B------:R-:W-:Y:S01]  /*2590*/  STSM.16.M88.4 [R2+0x4000], R120 ;  /* 0x0040007802007844 */ /* 0x000fe20000000200 */
[----:B------:R-:W-:Y:S02]  /*25a0*/  F2FP.BF16.F32.PACK_AB R139, R143, R142 ;  /* 0x0000008e8f8b723e */ /* 0x000fe400000010ff */
[----:B------:R-:W-:Y:S01]  /*25b0*/  F2FP.BF16.F32.PACK_AB R41, R43, R42 ;  /* 0x0000002a2b29723e */ /* 0x000fe200000010ff */
[----:B------:R-:W-:Y:S01]  /*25c0*/  STSM.16.M88.4 [R2+0x2000], R24 ;  /* 0x0020001802007844 */ /* 0x000fe20000000200 */
[----:B------:R-:W-:Y:S02]  /*25d0*/  F2FP.BF16.F32.PACK_AB R72, R73, R72 ;  /* 0x000000484948723e */ /* 0x000fe400000010ff */
[----:B------:R-:W-:Y:S01]  /*25e0*/  F2FP.BF16.F32.PACK_AB R112, R113, R112 ;  /* 0x000000707170723e */ /* 0x000fe200000010ff */
[----:B------:R-:W-:Y:S01]  /*25f0*/  STSM.16.M88.4 [R2+0x6000], R56 ;  /* 0x0060003802007844 */ /* 0x000fe20000000200 */
[----:B------:R-:W-:-:S02]  /*2600*/  F2FP.BF16.F32.PACK_AB R42, R45, R44 ;  /* 0x0000002c2d2a723e */ /* 0x000fc400000010ff */
[----:B------:R-:W-:Y:S01]  /*2610*/  F2FP.BF16.F32.PACK_AB R43, R47, R46 ;  /* 0x0000002e2f2b723e */ /* 0x000fe200000010ff */
[----:B------:R-:W-:Y:S01]  /*2620*/  STSM.16.M88.4 [R3], R96 ;  /* 0x0000006003007844 */ /* 0x000fe20000000200 */
        /* <DEDUP_REMOVED lines=8> */
[----:B------:R-:W-:Y:S01]  /*26b0*/  STSM.16.M88.4 [R3+0x6000], R64 ;  /* 0x0060004003007844 */ /* 0x000fe20000000200 */
[----:B------:R-:W-:Y:S02]  /*26c0*/  F2FP.BF16.F32.PACK_AB R115, R119, R118 ;  /* 0x000000767773723e */ /* 0x000fe400000010ff */
[----:B------:R-:W-:Y:S01]  /*26d0*/  F2FP.BF16.F32.PACK_AB R145, R147, R146 ;  /* 0x000000929391723e */ /* 0x000fe200000010ff */
[----:B------:R-:W-:Y:S01]  /*26e0*/  STSM.16.M88.4 [R4], R104 ;  /* 0x0000006804007844 */ /* 0x000fe20000000200 */
        /* <DEDUP_REMOVED lines=11> */
[----:B------:R-:W-:Y:S01]  /*27a0*/  STSM.16.M88.4 [R0], R112 ;  /* 0x0000007000007844 */ /* 0x000fe20000000200 */
[----:B------:R-:W-:-:S02]  /*27b0*/  F2FP.BF16.F32.PACK_AB R82, R85, R84 ;  /* 0x000000545552723e */ /* 0x000fc400000010ff */
[----:B------:R-:W-:Y:S01]  /*27c0*/  F2FP.BF16.F32.PACK_AB R83, R87, R86 ;  /* 0x000000565753723e */ /* 0x000fe200000010ff */
[----:B------:R-:W-:Y:S04]  /*27d0*/  STSM.16.M88.4 [R0+0x4000], R144 ;  /* 0x0040009000007844 */ /* 0x000fe80000000200 */
[----:B------:R-:W-:Y:S04]  /*27e0*/  STSM.16.M88.4 [R0+0x2000], R48 ;  /* 0x0020003000007844 */ /* 0x000fe80000000200 */
[----:B------:R-:W-:Y:S01]  /*27f0*/  STSM.16.M88.4 [R0+0x6000], R80 ;  /* 0x0060005000007844 */ /* 0x000fe20000000200 */
[----:B------:R1:W-:Y:S06]  /*2800*/  MEMBAR.ALL.CTA ;  /* 0x0000000000007992 */ /* 0x0003ec0000008000 */
[----:B-1----:R-:W1:Y:S02]  /*2810*/  FENCE.VIEW.ASYNC.S ;  /* 0x00000000000073c6 */ /* 0x002e640000000000 */
[----:B-1----:R-:W-:Y:S06]  /*2820*/  BAR.SYNC.DEFER_BLOCKING 0x0 ;  /* 0x0000000000007b1d */ /* 0x002fec0000010000 */
[----:B------:R1:W-:Y:S01]  /*2830*/  @UP1 UTMASTG.2D [UR8], [UR6] ;  /* 0x00000008060013b5 */ /* 0x0003e20008008000 */
[----:B------:R0:W-:Y:S01]  /*2840*/  UTMACMDFLUSH ;  /* 0x00000000000079b7 */ /* 0x0001e20000000000 */
[----:B------:R-:W-:-:S04]  /*2850*/  DEPBAR.LE SB0, 0x0 ;  /* 0x000080000000791a */ /* 0x000fc80000000000 */
[----:B------:R-:W-:Y:S06]  /*2860*/  BAR.SYNC.DEFER_BLOCKING 0x0 ;  /* 0x0000000000007b1d */ /* 0x000fec0000010000 */
[----:B-1----:R-:W-:Y:S05]  /*2870*/  EXIT ;  /* 0x000000000000794d */ /* 0x002fea0003800000 */
.L_x_48:
[----:B------:R-:W1:Y:S02]  /*2880*/  SYNCS.PHASECHK.TRANS64.TRYWAIT P0, [UR34+0x10000], R3 ;  /* 0x01000003ff0075a7 */ /* 0x000e640008000162 */
[----:B-1----:R-:W-:Y:S05]  /*2890*/  @!P0 BRA `(.L_x_48) ;  /* 0xfffffffc00f88947 */ /* 0x002fea000383ffff */
[----:B------:R-:W-:Y:S05]  /*28a0*/  BRA `(.L_x_50) ;  /* 0xfffffff400ac7947 */ /* 0x000fea000383ffff */
.L_x_51:
[----:B------:R-:W-:-:S00]  /*28b0*/  BRA `(.L_x_51) ;  /* 0xfffffffc00fc7947 */ /* 0x000fc0000383ffff */
[----:B------:R-:W-:-:S00]  /*28c0*/  NOP ;  /* 0x0000000000007918 */ /* 0x000fc00000000000 */
        /* <DEDUP_REMOVED lines=11> */
.L_x_52:


//--------------------- .nv.shared.gluon_wgmma    --------------------------
	.section	.nv.shared.gluon_wgmma,"aw",@nobits
	.sectionflags	@""
	.align	16
	.zero		1024


//--------------------- .nv.shared.reserved.0     --------------------------
	.section	.nv.shared.reserved.0,"aw",@nobits
	.weak		__nv_reservedSMEM_offset_0_alias
	.size		__nv_reservedSMEM_offset_0_alias, 0, 0
	.other		__nv_reservedSMEM_offset_0_alias,@"STO_CUDA_RESERVED_SHARED STV_DEFAULT"
__nv_reservedSMEM_offset_0_alias:
	.zero		0


//--------------------- .nv.constant0.gluon_wgmma --------------------------
	.section	.nv.constant0.gluon_wgmma,"a",@progbits
	.sectionflags	@""
	.align	4
.nv.constant0.gluon_wgmma:
	.zero		608


//--------------------- SYMBOLS --------------------------

	.type		.nv.reservedSmem.offset0,@object
	.size		.nv.reservedSmem.offset0,0x4
